//
// Generated by NVIDIA NVVM Compiler
//
// Compiler Build ID: CL-36424714
// Cuda compilation tools, release 13.0, V13.0.88
// Based on NVVM 20.0.0
//

.version 9.0
.target sm_100
.address_size 64

	// .globl	_Z13init_capacityPiS_i
.extern .func  (.param .b32 func_retval0) vprintf
(
	.param .b64 vprintf_param_0,
	.param .b64 vprintf_param_1
)
;
// _ZZ13allot_requestPiS_S_S_S_S_S_iiS_S_E13access_buffer has been demoted
// _ZZ13allot_requestPiS_S_S_S_S_S_iiS_S_E13req_id_buffer has been demoted
// _ZZ13allot_requestPiS_S_S_S_S_S_iiS_S_E12temp2_buffer has been demoted
// _ZZ13allot_requestPiS_S_S_S_S_S_iiS_S_E11temp_buffer has been demoted
// _ZZ13allot_requestPiS_S_S_S_S_S_iiS_S_E4size has been demoted
// _ZZ13allot_requestPiS_S_S_S_S_S_iiS_S_E11curr_offset has been demoted
.global .align 1 .b8 $str[7] = {37, 100, 58, 37, 100, 10};

.visible .entry _Z13init_capacityPiS_i(
	.param .u64 .ptr .align 1 _Z13init_capacityPiS_i_param_0,
	.param .u64 .ptr .align 1 _Z13init_capacityPiS_i_param_1,
	.param .u32 _Z13init_capacityPiS_i_param_2
)
{
	.local .align 8 .b8 	__local_depot0[8];
	.reg .b64 	%SP;
	.reg .b64 	%SPL;
	.reg .pred 	%p<3>;
	.reg .b32 	%r<12>;
	.reg .b64 	%rd<13>;

	mov.u64 	%SPL, __local_depot0;
	cvta.local.u64 	%SP, %SPL;
	ld.param.u64 	%rd2, [_Z13init_capacityPiS_i_param_0];
	ld.param.u64 	%rd3, [_Z13init_capacityPiS_i_param_1];
	ld.param.u32 	%r3, [_Z13init_capacityPiS_i_param_2];
	cvta.to.global.u64 	%rd1, %rd3;
	mov.u32 	%r4, %tid.y;
	mov.u32 	%r5, %ctaid.x;
	mov.u32 	%r6, %ntid.y;
	mad.lo.s32 	%r1, %r5, %r6, %r4;
	setp.ge.u32 	%p1, %r1, %r3;
	@%p1 bra 	$L__BB0_3;
	cvta.to.global.u64 	%rd4, %rd2;
	mul.wide.u32 	%rd5, %r1, 4;
	add.s64 	%rd6, %rd1, %rd5;
	ld.global.u32 	%r2, [%rd6];
	mov.u32 	%r7, %tid.x;
	mov.u32 	%r8, %ntid.x;
	mad.lo.s32 	%r9, %r1, %r8, %r7;
	mul.wide.u32 	%rd7, %r9, 4;
	add.s64 	%rd8, %rd4, %rd7;
	st.global.u32 	[%rd8], %r2;
	setp.ne.s32 	%p2, %r7, 0;
	@%p2 bra 	$L__BB0_3;
	add.u64 	%rd9, %SP, 0;
	add.u64 	%rd10, %SPL, 0;
	st.local.v2.u32 	[%rd10], {%r2, %r1};
	mov.u64 	%rd11, $str;
	cvta.global.u64 	%rd12, %rd11;
	{ // callseq 0, 0
	.param .b64 param0;
	st.param.b64 	[param0], %rd12;
	.param .b64 param1;
	st.param.b64 	[param1], %rd9;
	.param .b32 retval0;
	call.uni (retval0), 
	vprintf, 
	(
	param0, 
	param1
	);
	ld.param.b32 	%r10, [retval0];
	} // callseq 0
$L__BB0_3:
	bar.sync 	0;
	ret;

}
	// .globl	_Z13allot_requestPiS_S_S_S_S_S_iiS_S_
.visible .entry _Z13allot_requestPiS_S_S_S_S_S_iiS_S_(
	.param .u64 .ptr .align 1 _Z13allot_requestPiS_S_S_S_S_S_iiS_S__param_0,
	.param .u64 .ptr .align 1 _Z13allot_requestPiS_S_S_S_S_S_iiS_S__param_1,
	.param .u64 .ptr .align 1 _Z13allot_requestPiS_S_S_S_S_S_iiS_S__param_2,
	.param .u64 .ptr .align 1 _Z13allot_requestPiS_S_S_S_S_S_iiS_S__param_3,
	.param .u64 .ptr .align 1 _Z13allot_requestPiS_S_S_S_S_S_iiS_S__param_4,
	.param .u64 .ptr .align 1 _Z13allot_requestPiS_S_S_S_S_S_iiS_S__param_5,
	.param .u64 .ptr .align 1 _Z13allot_requestPiS_S_S_S_S_S_iiS_S__param_6,
	.param .u32 _Z13allot_requestPiS_S_S_S_S_S_iiS_S__param_7,
	.param .u32 _Z13allot_requestPiS_S_S_S_S_S_iiS_S__param_8,
	.param .u64 .ptr .align 1 _Z13allot_requestPiS_S_S_S_S_S_iiS_S__param_9,
	.param .u64 .ptr .align 1 _Z13allot_requestPiS_S_S_S_S_S_iiS_S__param_10
)
{
	.reg .pred 	%p<121>;
	.reg .b16 	%rs<54>;
	.reg .b32 	%r<705>;
	.reg .b64 	%rd<178>;
	// demoted variable
	.shared .align 4 .b8 _ZZ13allot_requestPiS_S_S_S_S_S_iiS_S_E13access_buffer[4096];
	// demoted variable
	.shared .align 4 .b8 _ZZ13allot_requestPiS_S_S_S_S_S_iiS_S_E13req_id_buffer[4096];
	// demoted variable
	.shared .align 4 .b8 _ZZ13allot_requestPiS_S_S_S_S_S_iiS_S_E12temp2_buffer[4096];
	// demoted variable
	.shared .align 8 .b8 _ZZ13allot_requestPiS_S_S_S_S_S_iiS_S_E11temp_buffer[8200];
	// demoted variable
	.shared .align 4 .u32 _ZZ13allot_requestPiS_S_S_S_S_S_iiS_S_E4size;
	// demoted variable
	.shared .align 4 .u32 _ZZ13allot_requestPiS_S_S_S_S_S_iiS_S_E11curr_offset;
	ld.param.u64 	%rd15, [_Z13allot_requestPiS_S_S_S_S_S_iiS_S__param_1];
	ld.param.u64 	%rd16, [_Z13allot_requestPiS_S_S_S_S_S_iiS_S__param_3];
	ld.param.u64 	%rd17, [_Z13allot_requestPiS_S_S_S_S_S_iiS_S__param_4];
	ld.param.u32 	%r206, [_Z13allot_requestPiS_S_S_S_S_S_iiS_S__param_7];
	ld.param.u32 	%r205, [_Z13allot_requestPiS_S_S_S_S_S_iiS_S__param_8];
	cvta.to.global.u64 	%rd1, %rd15;
	cvta.to.global.u64 	%rd2, %rd17;
	cvta.to.global.u64 	%rd3, %rd16;
	mov.u32 	%r695, %tid.x;
	mov.b32 	%r207, 1;
	st.volatile.shared.u32 	[_ZZ13allot_requestPiS_S_S_S_S_S_iiS_S_E4size], %r207;
	shl.b32 	%r208, %r206, 10;
	st.shared.u32 	[_ZZ13allot_requestPiS_S_S_S_S_S_iiS_S_E11curr_offset], %r208;
	bar.sync 	0;
	ld.shared.u32 	%r209, [_ZZ13allot_requestPiS_S_S_S_S_S_iiS_S_E11curr_offset];
	add.s32 	%r210, %r209, %r695;
	mul.wide.u32 	%rd18, %r210, 4;
	add.s64 	%rd19, %rd3, %rd18;
	ld.global.u32 	%r211, [%rd19];
	add.s64 	%rd20, %rd2, %rd18;
	ld.global.u32 	%r212, [%rd20];
	mad.lo.s32 	%r213, %r211, 100, %r212;
	shl.b32 	%r214, %r695, 2;
	mov.u32 	%r215, _ZZ13allot_requestPiS_S_S_S_S_S_iiS_S_E13access_buffer;
	add.s32 	%r2, %r215, %r214;
	st.shared.u32 	[%r2], %r213;
	mov.u32 	%r216, _ZZ13allot_requestPiS_S_S_S_S_S_iiS_S_E13req_id_buffer;
	add.s32 	%r217, %r216, %r214;
	st.shared.u32 	[%r217], %r210;
	bar.sync 	0;
	setp.ne.s32 	%p1, %r695, 0;
	@%p1 bra 	$L__BB1_57;
	mov.b32 	%r218, 1;
	st.volatile.shared.u32 	[_ZZ13allot_requestPiS_S_S_S_S_S_iiS_S_E4size], %r218;
	ld.volatile.shared.u32 	%r219, [_ZZ13allot_requestPiS_S_S_S_S_S_iiS_S_E4size];
	setp.ge.s32 	%p2, %r219, %r205;
	@%p2 bra 	$L__BB1_57;
	setp.gt.s32 	%p3, %r205, 0;
	@%p3 bra 	$L__BB1_3;
	bra.uni 	$L__BB1_46;
$L__BB1_3:
	and.b32  	%r3, %r205, 7;
	and.b32  	%r4, %r205, 3;
	and.b32  	%r5, %r205, 2147483640;
	and.b32  	%r6, %r205, 1;
$L__BB1_4:
	ld.volatile.shared.u32 	%r339, [_ZZ13allot_requestPiS_S_S_S_S_S_iiS_S_E4size];
	setp.ge.s32 	%p32, %r339, %r205;
	mov.b32 	%r659, 0;
	mov.u32 	%r658, %r659;
	@%p32 bra 	$L__BB1_27;
	mov.b32 	%r658, 0;
	mov.u32 	%r659, %r658;
$L__BB1_6:
	mov.u32 	%r638, %r659;
	ld.volatile.shared.u32 	%r341, [_ZZ13allot_requestPiS_S_S_S_S_S_iiS_S_E4size];
	add.s32 	%r9, %r341, %r638;
	ld.volatile.shared.u32 	%r343, [_ZZ13allot_requestPiS_S_S_S_S_S_iiS_S_E4size];
	add.s32 	%r345, %r9, %r343;
	min.s32 	%r659, %r345, %r205;
	setp.lt.s32 	%p33, %r341, 1;
	setp.ge.s32 	%p34, %r9, %r659;
	or.pred  	%p35, %p33, %p34;
	mov.u32 	%r639, %r9;
	@%p35 bra 	$L__BB1_12;
	mov.u32 	%r639, %r9;
$L__BB1_8:
	shl.b32 	%r346, %r638, 2;
	add.s32 	%r348, %r215, %r346;
	ld.shared.u32 	%r641, [%r348];
	shl.b32 	%r349, %r639, 2;
	add.s32 	%r350, %r215, %r349;
	ld.shared.u32 	%r15, [%r350];
	setp.gt.u32 	%p36, %r641, %r15;
	@%p36 bra 	$L__BB1_10;
	mov.u32 	%r352, _ZZ13allot_requestPiS_S_S_S_S_S_iiS_S_E13req_id_buffer;
	add.s32 	%r353, %r352, %r346;
	ld.shared.u32 	%r354, [%r353];
	shl.b32 	%r355, %r658, 2;
	mov.u32 	%r356, _ZZ13allot_requestPiS_S_S_S_S_S_iiS_S_E12temp2_buffer;
	add.s32 	%r357, %r356, %r355;
	st.shared.u32 	[%r357], %r354;
	add.s32 	%r638, %r638, 1;
	bra.uni 	$L__BB1_11;
$L__BB1_10:
	mov.u32 	%r359, _ZZ13allot_requestPiS_S_S_S_S_S_iiS_S_E13req_id_buffer;
	add.s32 	%r360, %r359, %r349;
	ld.shared.u32 	%r361, [%r360];
	shl.b32 	%r362, %r658, 2;
	mov.u32 	%r363, _ZZ13allot_requestPiS_S_S_S_S_S_iiS_S_E12temp2_buffer;
	add.s32 	%r364, %r363, %r362;
	st.shared.u32 	[%r364], %r361;
	add.s32 	%r639, %r639, 1;
	mov.u32 	%r641, %r15;
$L__BB1_11:
	cvt.u64.u32 	%rd43, %r641;
	shl.b32 	%r365, %r658, 3;
	mov.u32 	%r366, _ZZ13allot_requestPiS_S_S_S_S_S_iiS_S_E11temp_buffer;
	add.s32 	%r367, %r366, %r365;
	st.shared.u64 	[%r367], %rd43;
	add.s32 	%r658, %r658, 1;
	setp.lt.s32 	%p37, %r638, %r9;
	setp.lt.s32 	%p38, %r639, %r659;
	and.pred  	%p39, %p37, %p38;
	@%p39 bra 	$L__BB1_8;
$L__BB1_12:
	setp.ge.s32 	%p40, %r638, %r9;
	mov.u32 	%r652, %r658;
	@%p40 bra 	$L__BB1_19;
	sub.s32 	%r369, %r9, %r638;
	and.b32  	%r25, %r369, 3;
	setp.eq.s32 	%p41, %r25, 0;
	mov.u32 	%r647, %r638;
	mov.u32 	%r652, %r658;
	@%p41 bra 	$L__BB1_17;
	shl.b32 	%r370, %r638, 2;
	add.s32 	%r26, %r216, %r370;
	ld.shared.u32 	%r372, [%r26];
	shl.b32 	%r373, %r658, 2;
	mov.u32 	%r374, _ZZ13allot_requestPiS_S_S_S_S_S_iiS_S_E12temp2_buffer;
	add.s32 	%r27, %r374, %r373;
	st.shared.u32 	[%r27], %r372;
	add.s32 	%r647, %r638, 1;
	mov.u32 	%r375, _ZZ13allot_requestPiS_S_S_S_S_S_iiS_S_E13access_buffer;
	add.s32 	%r29, %r375, %r370;
	ld.shared.u32 	%rd44, [%r29];
	add.s32 	%r652, %r658, 1;
	shl.b32 	%r376, %r658, 3;
	mov.u32 	%r377, _ZZ13allot_requestPiS_S_S_S_S_S_iiS_S_E11temp_buffer;
	add.s32 	%r31, %r377, %r376;
	st.shared.u64 	[%r31], %rd44;
	setp.eq.s32 	%p42, %r25, 1;
	@%p42 bra 	$L__BB1_17;
	ld.shared.u32 	%r378, [%r26+4];
	st.shared.u32 	[%r27+4], %r378;
	add.s32 	%r647, %r638, 2;
	ld.shared.u32 	%rd45, [%r29+4];
	add.s32 	%r652, %r658, 2;
	st.shared.u64 	[%r31+8], %rd45;
	setp.eq.s32 	%p43, %r25, 2;
	@%p43 bra 	$L__BB1_17;
	ld.shared.u32 	%r379, [%r26+8];
	st.shared.u32 	[%r27+8], %r379;
	add.s32 	%r647, %r638, 3;
	ld.shared.u32 	%rd46, [%r29+8];
	add.s32 	%r652, %r658, 3;
	st.shared.u64 	[%r31+16], %rd46;
$L__BB1_17:
	sub.s32 	%r380, %r638, %r9;
	setp.gt.u32 	%p44, %r380, -4;
	@%p44 bra 	$L__BB1_19;
$L__BB1_18:
	shl.b32 	%r381, %r647, 2;
	add.s32 	%r383, %r216, %r381;
	ld.shared.u32 	%r384, [%r383];
	shl.b32 	%r385, %r652, 2;
	mov.u32 	%r386, _ZZ13allot_requestPiS_S_S_S_S_S_iiS_S_E12temp2_buffer;
	add.s32 	%r387, %r386, %r385;
	st.shared.u32 	[%r387], %r384;
	mov.u32 	%r388, _ZZ13allot_requestPiS_S_S_S_S_S_iiS_S_E13access_buffer;
	add.s32 	%r389, %r388, %r381;
	ld.shared.u32 	%rd47, [%r389];
	shl.b32 	%r390, %r652, 3;
	mov.u32 	%r391, _ZZ13allot_requestPiS_S_S_S_S_S_iiS_S_E11temp_buffer;
	add.s32 	%r392, %r391, %r390;
	st.shared.u64 	[%r392], %rd47;
	ld.shared.u32 	%r393, [%r383+4];
	st.shared.u32 	[%r387+4], %r393;
	ld.shared.u32 	%rd48, [%r389+4];
	st.shared.u64 	[%r392+8], %rd48;
	ld.shared.u32 	%r394, [%r383+8];
	st.shared.u32 	[%r387+8], %r394;
	ld.shared.u32 	%rd49, [%r389+8];
	st.shared.u64 	[%r392+16], %rd49;
	ld.shared.u32 	%r395, [%r383+12];
	st.shared.u32 	[%r387+12], %r395;
	add.s32 	%r647, %r647, 4;
	ld.shared.u32 	%rd50, [%r389+12];
	add.s32 	%r652, %r652, 4;
	st.shared.u64 	[%r392+24], %rd50;
	setp.ne.s32 	%p45, %r647, %r9;
	@%p45 bra 	$L__BB1_18;
$L__BB1_19:
	setp.ge.s32 	%p46, %r639, %r659;
	mov.u32 	%r658, %r652;
	@%p46 bra 	$L__BB1_26;
	sub.s32 	%r397, %r659, %r639;
	and.b32  	%r44, %r397, 3;
	setp.eq.s32 	%p47, %r44, 0;
	mov.u32 	%r653, %r639;
	mov.u32 	%r658, %r652;
	@%p47 bra 	$L__BB1_24;
	shl.b32 	%r398, %r639, 2;
	add.s32 	%r45, %r216, %r398;
	ld.shared.u32 	%r400, [%r45];
	shl.b32 	%r401, %r652, 2;
	mov.u32 	%r402, _ZZ13allot_requestPiS_S_S_S_S_S_iiS_S_E12temp2_buffer;
	add.s32 	%r46, %r402, %r401;
	st.shared.u32 	[%r46], %r400;
	add.s32 	%r653, %r639, 1;
	mov.u32 	%r403, _ZZ13allot_requestPiS_S_S_S_S_S_iiS_S_E13access_buffer;
	add.s32 	%r48, %r403, %r398;
	ld.shared.u32 	%rd51, [%r48];
	add.s32 	%r658, %r652, 1;
	shl.b32 	%r404, %r652, 3;
	mov.u32 	%r405, _ZZ13allot_requestPiS_S_S_S_S_S_iiS_S_E11temp_buffer;
	add.s32 	%r50, %r405, %r404;
	st.shared.u64 	[%r50], %rd51;
	setp.eq.s32 	%p48, %r44, 1;
	@%p48 bra 	$L__BB1_24;
	ld.shared.u32 	%r406, [%r45+4];
	st.shared.u32 	[%r46+4], %r406;
	add.s32 	%r653, %r639, 2;
	ld.shared.u32 	%rd52, [%r48+4];
	add.s32 	%r658, %r652, 2;
	st.shared.u64 	[%r50+8], %rd52;
	setp.eq.s32 	%p49, %r44, 2;
	@%p49 bra 	$L__BB1_24;
	ld.shared.u32 	%r407, [%r45+8];
	st.shared.u32 	[%r46+8], %r407;
	add.s32 	%r653, %r639, 3;
	ld.shared.u32 	%rd53, [%r48+8];
	add.s32 	%r658, %r652, 3;
	st.shared.u64 	[%r50+16], %rd53;
$L__BB1_24:
	sub.s32 	%r408, %r639, %r659;
	setp.gt.u32 	%p50, %r408, -4;
	@%p50 bra 	$L__BB1_26;
$L__BB1_25:
	shl.b32 	%r409, %r653, 2;
	add.s32 	%r411, %r216, %r409;
	ld.shared.u32 	%r412, [%r411];
	shl.b32 	%r413, %r658, 2;
	mov.u32 	%r414, _ZZ13allot_requestPiS_S_S_S_S_S_iiS_S_E12temp2_buffer;
	add.s32 	%r415, %r414, %r413;
	st.shared.u32 	[%r415], %r412;
	mov.u32 	%r416, _ZZ13allot_requestPiS_S_S_S_S_S_iiS_S_E13access_buffer;
	add.s32 	%r417, %r416, %r409;
	ld.shared.u32 	%rd54, [%r417];
	shl.b32 	%r418, %r658, 3;
	mov.u32 	%r419, _ZZ13allot_requestPiS_S_S_S_S_S_iiS_S_E11temp_buffer;
	add.s32 	%r420, %r419, %r418;
	st.shared.u64 	[%r420], %rd54;
	ld.shared.u32 	%r421, [%r411+4];
	st.shared.u32 	[%r415+4], %r421;
	ld.shared.u32 	%rd55, [%r417+4];
	st.shared.u64 	[%r420+8], %rd55;
	ld.shared.u32 	%r422, [%r411+8];
	st.shared.u32 	[%r415+8], %r422;
	ld.shared.u32 	%rd56, [%r417+8];
	st.shared.u64 	[%r420+16], %rd56;
	ld.shared.u32 	%r423, [%r411+12];
	st.shared.u32 	[%r415+12], %r423;
	add.s32 	%r653, %r653, 4;
	ld.shared.u32 	%rd57, [%r417+12];
	add.s32 	%r658, %r658, 4;
	st.shared.u64 	[%r420+24], %rd57;
	setp.ne.s32 	%p51, %r653, %r659;
	@%p51 bra 	$L__BB1_25;
$L__BB1_26:
	ld.volatile.shared.u32 	%r424, [_ZZ13allot_requestPiS_S_S_S_S_S_iiS_S_E4size];
	add.s32 	%r425, %r424, %r659;
	setp.lt.s32 	%p52, %r425, %r205;
	@%p52 bra 	$L__BB1_6;
$L__BB1_27:
	setp.ge.s32 	%p53, %r658, %r205;
	@%p53 bra 	$L__BB1_34;
	sub.s32 	%r426, %r205, %r658;
	and.b32  	%r65, %r426, 3;
	setp.eq.s32 	%p54, %r65, 0;
	mov.u32 	%r661, %r659;
	mov.u32 	%r662, %r658;
	@%p54 bra 	$L__BB1_32;
	shl.b32 	%r427, %r659, 2;
	add.s32 	%r66, %r216, %r427;
	ld.shared.u32 	%r429, [%r66];
	shl.b32 	%r430, %r658, 2;
	mov.u32 	%r431, _ZZ13allot_requestPiS_S_S_S_S_S_iiS_S_E12temp2_buffer;
	add.s32 	%r67, %r431, %r430;
	st.shared.u32 	[%r67], %r429;
	mov.u32 	%r432, _ZZ13allot_requestPiS_S_S_S_S_S_iiS_S_E13access_buffer;
	add.s32 	%r68, %r432, %r427;
	ld.shared.u32 	%rd58, [%r68];
	add.s32 	%r662, %r658, 1;
	shl.b32 	%r433, %r658, 3;
	mov.u32 	%r434, _ZZ13allot_requestPiS_S_S_S_S_S_iiS_S_E11temp_buffer;
	add.s32 	%r70, %r434, %r433;
	st.shared.u64 	[%r70], %rd58;
	add.s32 	%r661, %r659, 1;
	setp.eq.s32 	%p55, %r65, 1;
	@%p55 bra 	$L__BB1_32;
	ld.shared.u32 	%r435, [%r66+4];
	st.shared.u32 	[%r67+4], %r435;
	ld.shared.u32 	%rd59, [%r68+4];
	add.s32 	%r662, %r658, 2;
	st.shared.u64 	[%r70+8], %rd59;
	add.s32 	%r661, %r659, 2;
	setp.eq.s32 	%p56, %r65, 2;
	@%p56 bra 	$L__BB1_32;
	ld.shared.u32 	%r436, [%r66+8];
	st.shared.u32 	[%r67+8], %r436;
	ld.shared.u32 	%rd60, [%r68+8];
	add.s32 	%r662, %r658, 3;
	st.shared.u64 	[%r70+16], %rd60;
	add.s32 	%r661, %r659, 3;
$L__BB1_32:
	sub.s32 	%r437, %r658, %r205;
	setp.gt.u32 	%p57, %r437, -4;
	@%p57 bra 	$L__BB1_34;
$L__BB1_33:
	shl.b32 	%r438, %r661, 2;
	add.s32 	%r440, %r216, %r438;
	ld.shared.u32 	%r441, [%r440];
	shl.b32 	%r442, %r662, 2;
	mov.u32 	%r443, _ZZ13allot_requestPiS_S_S_S_S_S_iiS_S_E12temp2_buffer;
	add.s32 	%r444, %r443, %r442;
	st.shared.u32 	[%r444], %r441;
	mov.u32 	%r445, _ZZ13allot_requestPiS_S_S_S_S_S_iiS_S_E13access_buffer;
	add.s32 	%r446, %r445, %r438;
	ld.shared.u32 	%rd61, [%r446];
	shl.b32 	%r447, %r662, 3;
	mov.u32 	%r448, _ZZ13allot_requestPiS_S_S_S_S_S_iiS_S_E11temp_buffer;
	add.s32 	%r449, %r448, %r447;
	st.shared.u64 	[%r449], %rd61;
	ld.shared.u32 	%r450, [%r440+4];
	st.shared.u32 	[%r444+4], %r450;
	ld.shared.u32 	%rd62, [%r446+4];
	st.shared.u64 	[%r449+8], %rd62;
	ld.shared.u32 	%r451, [%r440+8];
	st.shared.u32 	[%r444+8], %r451;
	ld.shared.u32 	%rd63, [%r446+8];
	st.shared.u64 	[%r449+16], %rd63;
	ld.shared.u32 	%r452, [%r440+12];
	st.shared.u32 	[%r444+12], %r452;
	ld.shared.u32 	%rd64, [%r446+12];
	add.s32 	%r662, %r662, 4;
	st.shared.u64 	[%r449+24], %rd64;
	add.s32 	%r661, %r661, 4;
	setp.ne.s32 	%p58, %r662, %r205;
	@%p58 bra 	$L__BB1_33;
$L__BB1_34:
	setp.lt.u32 	%p59, %r205, 8;
	mov.b32 	%r667, 0;
	@%p59 bra 	$L__BB1_37;
	mov.b32 	%r665, 0;
$L__BB1_36:
	.pragma "nounroll";
	shl.b32 	%r455, %r665, 2;
	mov.u32 	%r456, _ZZ13allot_requestPiS_S_S_S_S_S_iiS_S_E12temp2_buffer;
	add.s32 	%r457, %r456, %r455;
	ld.shared.u32 	%r458, [%r457];
	add.s32 	%r460, %r216, %r455;
	st.shared.u32 	[%r460], %r458;
	shl.b32 	%r461, %r665, 3;
	mov.u32 	%r462, _ZZ13allot_requestPiS_S_S_S_S_S_iiS_S_E11temp_buffer;
	add.s32 	%r463, %r462, %r461;
	ld.shared.u64 	%rd65, [%r463];
	mov.u32 	%r464, _ZZ13allot_requestPiS_S_S_S_S_S_iiS_S_E13access_buffer;
	add.s32 	%r465, %r464, %r455;
	st.shared.u32 	[%r465], %rd65;
	ld.shared.u32 	%r466, [%r457+4];
	st.shared.u32 	[%r460+4], %r466;
	ld.shared.u64 	%rd66, [%r463+8];
	st.shared.u32 	[%r465+4], %rd66;
	ld.shared.u32 	%r467, [%r457+8];
	st.shared.u32 	[%r460+8], %r467;
	ld.shared.u64 	%rd67, [%r463+16];
	st.shared.u32 	[%r465+8], %rd67;
	ld.shared.u32 	%r468, [%r457+12];
	st.shared.u32 	[%r460+12], %r468;
	ld.shared.u64 	%rd68, [%r463+24];
	st.shared.u32 	[%r465+12], %rd68;
	ld.shared.u32 	%r469, [%r457+16];
	st.shared.u32 	[%r460+16], %r469;
	ld.shared.u64 	%rd69, [%r463+32];
	st.shared.u32 	[%r465+16], %rd69;
	ld.shared.u32 	%r470, [%r457+20];
	st.shared.u32 	[%r460+20], %r470;
	ld.shared.u64 	%rd70, [%r463+40];
	st.shared.u32 	[%r465+20], %rd70;
	ld.shared.u32 	%r471, [%r457+24];
	st.shared.u32 	[%r460+24], %r471;
	ld.shared.u64 	%rd71, [%r463+48];
	st.shared.u32 	[%r465+24], %rd71;
	ld.shared.u32 	%r472, [%r457+28];
	st.shared.u32 	[%r460+28], %r472;
	ld.shared.u64 	%rd72, [%r463+56];
	st.shared.u32 	[%r465+28], %rd72;
	add.s32 	%r665, %r665, 8;
	setp.ne.s32 	%p60, %r665, %r5;
	mov.u32 	%r667, %r5;
	@%p60 bra 	$L__BB1_36;
$L__BB1_37:
	setp.eq.s32 	%p61, %r3, 0;
	@%p61 bra 	$L__BB1_45;
	add.s32 	%r473, %r3, -1;
	setp.lt.u32 	%p62, %r473, 3;
	@%p62 bra 	$L__BB1_40;
	shl.b32 	%r474, %r667, 2;
	mov.u32 	%r475, _ZZ13allot_requestPiS_S_S_S_S_S_iiS_S_E12temp2_buffer;
	add.s32 	%r476, %r475, %r474;
	ld.shared.u32 	%r477, [%r476];
	add.s32 	%r479, %r216, %r474;
	st.shared.u32 	[%r479], %r477;
	shl.b32 	%r480, %r667, 3;
	mov.u32 	%r481, _ZZ13allot_requestPiS_S_S_S_S_S_iiS_S_E11temp_buffer;
	add.s32 	%r482, %r481, %r480;
	ld.shared.u64 	%rd73, [%r482];
	mov.u32 	%r483, _ZZ13allot_requestPiS_S_S_S_S_S_iiS_S_E13access_buffer;
	add.s32 	%r484, %r483, %r474;
	st.shared.u32 	[%r484], %rd73;
	ld.shared.u32 	%r485, [%r476+4];
	st.shared.u32 	[%r479+4], %r485;
	ld.shared.u64 	%rd74, [%r482+8];
	st.shared.u32 	[%r484+4], %rd74;
	ld.shared.u32 	%r486, [%r476+8];
	st.shared.u32 	[%r479+8], %r486;
	ld.shared.u64 	%rd75, [%r482+16];
	st.shared.u32 	[%r484+8], %rd75;
	ld.shared.u32 	%r487, [%r476+12];
	st.shared.u32 	[%r479+12], %r487;
	ld.shared.u64 	%rd76, [%r482+24];
	st.shared.u32 	[%r484+12], %rd76;
	add.s32 	%r667, %r667, 4;
$L__BB1_40:
	setp.eq.s32 	%p63, %r4, 0;
	@%p63 bra 	$L__BB1_45;
	setp.eq.s32 	%p64, %r4, 1;
	@%p64 bra 	$L__BB1_43;
	shl.b32 	%r488, %r667, 2;
	mov.u32 	%r489, _ZZ13allot_requestPiS_S_S_S_S_S_iiS_S_E12temp2_buffer;
	add.s32 	%r490, %r489, %r488;
	ld.shared.u32 	%r491, [%r490];
	add.s32 	%r493, %r216, %r488;
	st.shared.u32 	[%r493], %r491;
	shl.b32 	%r494, %r667, 3;
	mov.u32 	%r495, _ZZ13allot_requestPiS_S_S_S_S_S_iiS_S_E11temp_buffer;
	add.s32 	%r496, %r495, %r494;
	ld.shared.u64 	%rd77, [%r496];
	mov.u32 	%r497, _ZZ13allot_requestPiS_S_S_S_S_S_iiS_S_E13access_buffer;
	add.s32 	%r498, %r497, %r488;
	st.shared.u32 	[%r498], %rd77;
	ld.shared.u32 	%r499, [%r490+4];
	st.shared.u32 	[%r493+4], %r499;
	ld.shared.u64 	%rd78, [%r496+8];
	st.shared.u32 	[%r498+4], %rd78;
	add.s32 	%r667, %r667, 2;
$L__BB1_43:
	setp.eq.s32 	%p65, %r6, 0;
	@%p65 bra 	$L__BB1_45;
	shl.b32 	%r500, %r667, 2;
	mov.u32 	%r501, _ZZ13allot_requestPiS_S_S_S_S_S_iiS_S_E12temp2_buffer;
	add.s32 	%r502, %r501, %r500;
	ld.shared.u32 	%r503, [%r502];
	add.s32 	%r505, %r216, %r500;
	st.shared.u32 	[%r505], %r503;
	shl.b32 	%r506, %r667, 3;
	mov.u32 	%r507, _ZZ13allot_requestPiS_S_S_S_S_S_iiS_S_E11temp_buffer;
	add.s32 	%r508, %r507, %r506;
	ld.shared.u64 	%rd79, [%r508];
	mov.u32 	%r509, _ZZ13allot_requestPiS_S_S_S_S_S_iiS_S_E13access_buffer;
	add.s32 	%r510, %r509, %r500;
	st.shared.u32 	[%r510], %rd79;
$L__BB1_45:
	ld.volatile.shared.u32 	%r511, [_ZZ13allot_requestPiS_S_S_S_S_S_iiS_S_E4size];
	shl.b32 	%r512, %r511, 1;
	st.volatile.shared.u32 	[_ZZ13allot_requestPiS_S_S_S_S_S_iiS_S_E4size], %r512;
	ld.volatile.shared.u32 	%r513, [_ZZ13allot_requestPiS_S_S_S_S_S_iiS_S_E4size];
	setp.lt.s32 	%p66, %r513, %r205;
	@%p66 bra 	$L__BB1_4;
	bra.uni 	$L__BB1_57;
$L__BB1_46:
	ld.volatile.shared.u32 	%r221, [_ZZ13allot_requestPiS_S_S_S_S_S_iiS_S_E4size];
	setp.ge.s32 	%p4, %r221, %r205;
	mov.b32 	%r670, 0;
	mov.u32 	%r688, %r670;
	@%p4 bra 	$L__BB1_49;
	mov.b32 	%r688, 0;
	mov.u32 	%r670, %r688;
	bra.uni 	$L__BB1_65;
$L__BB1_48:
	ld.volatile.shared.u32 	%r306, [_ZZ13allot_requestPiS_S_S_S_S_S_iiS_S_E4size];
	add.s32 	%r307, %r306, %r670;
	setp.lt.s32 	%p24, %r307, %r205;
	@%p24 bra 	$L__BB1_65;
$L__BB1_49:
	setp.ge.s32 	%p25, %r688, %r205;
	@%p25 bra 	$L__BB1_56;
	sub.s32 	%r308, %r205, %r688;
	and.b32  	%r92, %r308, 3;
	setp.eq.s32 	%p26, %r92, 0;
	mov.u32 	%r672, %r670;
	mov.u32 	%r673, %r688;
	@%p26 bra 	$L__BB1_54;
	shl.b32 	%r309, %r670, 2;
	add.s32 	%r93, %r216, %r309;
	ld.shared.u32 	%r311, [%r93];
	shl.b32 	%r312, %r688, 2;
	mov.u32 	%r313, _ZZ13allot_requestPiS_S_S_S_S_S_iiS_S_E12temp2_buffer;
	add.s32 	%r94, %r313, %r312;
	st.shared.u32 	[%r94], %r311;
	add.s32 	%r95, %r215, %r309;
	ld.shared.u32 	%rd36, [%r95];
	add.s32 	%r673, %r688, 1;
	shl.b32 	%r315, %r688, 3;
	mov.u32 	%r316, _ZZ13allot_requestPiS_S_S_S_S_S_iiS_S_E11temp_buffer;
	add.s32 	%r97, %r316, %r315;
	st.shared.u64 	[%r97], %rd36;
	add.s32 	%r672, %r670, 1;
	setp.eq.s32 	%p27, %r92, 1;
	@%p27 bra 	$L__BB1_54;
	ld.shared.u32 	%r317, [%r93+4];
	st.shared.u32 	[%r94+4], %r317;
	ld.shared.u32 	%rd37, [%r95+4];
	add.s32 	%r673, %r688, 2;
	st.shared.u64 	[%r97+8], %rd37;
	add.s32 	%r672, %r670, 2;
	setp.eq.s32 	%p28, %r92, 2;
	@%p28 bra 	$L__BB1_54;
	ld.shared.u32 	%r318, [%r93+8];
	st.shared.u32 	[%r94+8], %r318;
	ld.shared.u32 	%rd38, [%r95+8];
	add.s32 	%r673, %r688, 3;
	st.shared.u64 	[%r97+16], %rd38;
	add.s32 	%r672, %r670, 3;
$L__BB1_54:
	sub.s32 	%r319, %r688, %r205;
	setp.gt.u32 	%p29, %r319, -4;
	@%p29 bra 	$L__BB1_56;
$L__BB1_55:
	shl.b32 	%r320, %r672, 2;
	add.s32 	%r322, %r216, %r320;
	ld.shared.u32 	%r323, [%r322];
	shl.b32 	%r324, %r673, 2;
	mov.u32 	%r325, _ZZ13allot_requestPiS_S_S_S_S_S_iiS_S_E12temp2_buffer;
	add.s32 	%r326, %r325, %r324;
	st.shared.u32 	[%r326], %r323;
	add.s32 	%r328, %r215, %r320;
	ld.shared.u32 	%rd39, [%r328];
	shl.b32 	%r329, %r673, 3;
	mov.u32 	%r330, _ZZ13allot_requestPiS_S_S_S_S_S_iiS_S_E11temp_buffer;
	add.s32 	%r331, %r330, %r329;
	st.shared.u64 	[%r331], %rd39;
	ld.shared.u32 	%r332, [%r322+4];
	st.shared.u32 	[%r326+4], %r332;
	ld.shared.u32 	%rd40, [%r328+4];
	st.shared.u64 	[%r331+8], %rd40;
	ld.shared.u32 	%r333, [%r322+8];
	st.shared.u32 	[%r326+8], %r333;
	ld.shared.u32 	%rd41, [%r328+8];
	st.shared.u64 	[%r331+16], %rd41;
	ld.shared.u32 	%r334, [%r322+12];
	st.shared.u32 	[%r326+12], %r334;
	ld.shared.u32 	%rd42, [%r328+12];
	add.s32 	%r673, %r673, 4;
	st.shared.u64 	[%r331+24], %rd42;
	add.s32 	%r672, %r672, 4;
	setp.ne.s32 	%p30, %r673, %r205;
	@%p30 bra 	$L__BB1_55;
$L__BB1_56:
	ld.volatile.shared.u32 	%r335, [_ZZ13allot_requestPiS_S_S_S_S_S_iiS_S_E4size];
	shl.b32 	%r336, %r335, 1;
	st.volatile.shared.u32 	[_ZZ13allot_requestPiS_S_S_S_S_S_iiS_S_E4size], %r336;
	ld.volatile.shared.u32 	%r337, [_ZZ13allot_requestPiS_S_S_S_S_S_iiS_S_E4size];
	setp.lt.s32 	%p31, %r337, %r205;
	@%p31 bra 	$L__BB1_46;
$L__BB1_57:
	setp.ne.s32 	%p67, %r695, 0;
	bar.sync 	0;
	ld.shared.u32 	%rd80, [%r2];
	shl.b32 	%r514, %r695, 3;
	mov.u32 	%r515, _ZZ13allot_requestPiS_S_S_S_S_S_iiS_S_E11temp_buffer;
	add.s32 	%r164, %r515, %r514;
	st.shared.u64 	[%r164+8], %rd80;
	@%p67 bra 	$L__BB1_59;
	mov.b64 	%rd81, -1;
	st.shared.u64 	[_ZZ13allot_requestPiS_S_S_S_S_S_iiS_S_E11temp_buffer], %rd81;
$L__BB1_59:
	mov.u32 	%r517, _ZZ13allot_requestPiS_S_S_S_S_S_iiS_S_E12temp2_buffer;
	add.s32 	%r165, %r517, %r214;
	mov.b32 	%r518, 0;
	st.shared.u32 	[%r165], %r518;
	bar.sync 	0;
	ld.shared.u64 	%rd4, [%r164+8];
	ld.shared.u64 	%rd5, [%r164];
	setp.eq.s64 	%p68, %rd4, %rd5;
	@%p68 bra 	$L__BB1_61;
	mov.b32 	%r519, 1;
	st.shared.u32 	[%r165], %r519;
$L__BB1_61:
	setp.eq.s64 	%p69, %rd4, %rd5;
	bar.sync 	0;
	@%p69 bra 	$L__BB1_110;
	ld.param.u64 	%rd176, [_Z13allot_requestPiS_S_S_S_S_S_iiS_S__param_9];
	ld.param.u64 	%rd175, [_Z13allot_requestPiS_S_S_S_S_S_iiS_S__param_6];
	ld.param.u64 	%rd174, [_Z13allot_requestPiS_S_S_S_S_S_iiS_S__param_5];
	ld.param.u64 	%rd173, [_Z13allot_requestPiS_S_S_S_S_S_iiS_S__param_0];
	add.s32 	%r166, %r205, -1;
	cvta.to.global.u64 	%rd6, %rd174;
	cvta.to.global.u64 	%rd7, %rd175;
	cvta.to.global.u64 	%rd8, %rd176;
	cvta.to.global.u64 	%rd9, %rd173;
$L__BB1_63:
	shl.b32 	%r520, %r695, 2;
	add.s32 	%r522, %r216, %r520;
	ld.shared.u32 	%r168, [%r522];
	mul.wide.u32 	%rd82, %r168, 4;
	add.s64 	%rd83, %rd6, %rd82;
	ld.global.u32 	%r169, [%rd83];
	add.s32 	%r703, %r169, -1;
	add.s64 	%rd84, %rd7, %rd82;
	ld.global.u32 	%r171, [%rd84];
	add.s64 	%rd85, %rd3, %rd82;
	ld.global.u32 	%r172, [%rd85];
	mul.wide.u32 	%rd86, %r172, 4;
	add.s64 	%rd87, %rd8, %rd86;
	atom.global.add.u32 	%r523, [%rd87], 1;
	setp.ne.s32 	%p70, %r172, 0;
	@%p70 bra 	$L__BB1_84;
	add.s64 	%rd93, %rd2, %rd82;
	ld.global.u32 	%r696, [%rd93];
	bra.uni 	$L__BB1_85;
$L__BB1_65:
	mov.u32 	%r678, %r670;
	ld.volatile.shared.u32 	%r223, [_ZZ13allot_requestPiS_S_S_S_S_S_iiS_S_E4size];
	add.s32 	%r107, %r223, %r678;
	ld.volatile.shared.u32 	%r225, [_ZZ13allot_requestPiS_S_S_S_S_S_iiS_S_E4size];
	add.s32 	%r227, %r107, %r225;
	min.s32 	%r670, %r227, %r205;
	setp.lt.s32 	%p5, %r223, 1;
	setp.ge.s32 	%p6, %r107, %r670;
	or.pred  	%p7, %p5, %p6;
	mov.u32 	%r677, %r107;
	@%p7 bra 	$L__BB1_66;
	bra.uni 	$L__BB1_80;
$L__BB1_66:
	setp.ge.s32 	%p12, %r678, %r107;
	mov.u32 	%r681, %r688;
	@%p12 bra 	$L__BB1_73;
	sub.s32 	%r251, %r107, %r678;
	and.b32  	%r112, %r251, 3;
	setp.eq.s32 	%p13, %r112, 0;
	mov.u32 	%r679, %r678;
	mov.u32 	%r681, %r688;
	@%p13 bra 	$L__BB1_71;
	shl.b32 	%r252, %r678, 2;
	add.s32 	%r113, %r216, %r252;
	ld.shared.u32 	%r254, [%r113];
	shl.b32 	%r255, %r688, 2;
	mov.u32 	%r256, _ZZ13allot_requestPiS_S_S_S_S_S_iiS_S_E12temp2_buffer;
	add.s32 	%r114, %r256, %r255;
	st.shared.u32 	[%r114], %r254;
	add.s32 	%r679, %r678, 1;
	add.s32 	%r116, %r215, %r252;
	ld.shared.u32 	%rd22, [%r116];
	add.s32 	%r681, %r688, 1;
	shl.b32 	%r258, %r688, 3;
	mov.u32 	%r259, _ZZ13allot_requestPiS_S_S_S_S_S_iiS_S_E11temp_buffer;
	add.s32 	%r118, %r259, %r258;
	st.shared.u64 	[%r118], %rd22;
	setp.eq.s32 	%p14, %r112, 1;
	@%p14 bra 	$L__BB1_71;
	ld.shared.u32 	%r260, [%r113+4];
	st.shared.u32 	[%r114+4], %r260;
	add.s32 	%r679, %r678, 2;
	ld.shared.u32 	%rd23, [%r116+4];
	add.s32 	%r681, %r688, 2;
	st.shared.u64 	[%r118+8], %rd23;
	setp.eq.s32 	%p15, %r112, 2;
	@%p15 bra 	$L__BB1_71;
	ld.shared.u32 	%r261, [%r113+8];
	st.shared.u32 	[%r114+8], %r261;
	add.s32 	%r679, %r678, 3;
	ld.shared.u32 	%rd24, [%r116+8];
	add.s32 	%r681, %r688, 3;
	st.shared.u64 	[%r118+16], %rd24;
$L__BB1_71:
	sub.s32 	%r262, %r678, %r107;
	setp.gt.u32 	%p16, %r262, -4;
	@%p16 bra 	$L__BB1_73;
$L__BB1_72:
	shl.b32 	%r263, %r679, 2;
	add.s32 	%r265, %r216, %r263;
	ld.shared.u32 	%r266, [%r265];
	shl.b32 	%r267, %r681, 2;
	mov.u32 	%r268, _ZZ13allot_requestPiS_S_S_S_S_S_iiS_S_E12temp2_buffer;
	add.s32 	%r269, %r268, %r267;
	st.shared.u32 	[%r269], %r266;
	add.s32 	%r271, %r215, %r263;
	ld.shared.u32 	%rd25, [%r271];
	shl.b32 	%r272, %r681, 3;
	mov.u32 	%r273, _ZZ13allot_requestPiS_S_S_S_S_S_iiS_S_E11temp_buffer;
	add.s32 	%r274, %r273, %r272;
	st.shared.u64 	[%r274], %rd25;
	ld.shared.u32 	%r275, [%r265+4];
	st.shared.u32 	[%r269+4], %r275;
	ld.shared.u32 	%rd26, [%r271+4];
	st.shared.u64 	[%r274+8], %rd26;
	ld.shared.u32 	%r276, [%r265+8];
	st.shared.u32 	[%r269+8], %r276;
	ld.shared.u32 	%rd27, [%r271+8];
	st.shared.u64 	[%r274+16], %rd27;
	ld.shared.u32 	%r277, [%r265+12];
	st.shared.u32 	[%r269+12], %r277;
	add.s32 	%r679, %r679, 4;
	ld.shared.u32 	%rd28, [%r271+12];
	add.s32 	%r681, %r681, 4;
	st.shared.u64 	[%r274+24], %rd28;
	setp.eq.s32 	%p17, %r679, %r107;
	@%p17 bra 	$L__BB1_73;
	bra.uni 	$L__BB1_72;
$L__BB1_73:
	setp.ge.s32 	%p18, %r677, %r670;
	mov.u32 	%r688, %r681;
	@%p18 bra 	$L__BB1_48;
	sub.s32 	%r279, %r670, %r677;
	and.b32  	%r138, %r279, 3;
	setp.eq.s32 	%p19, %r138, 0;
	mov.u32 	%r686, %r677;
	mov.u32 	%r688, %r681;
	@%p19 bra 	$L__BB1_78;
	shl.b32 	%r280, %r677, 2;
	add.s32 	%r139, %r216, %r280;
	ld.shared.u32 	%r282, [%r139];
	shl.b32 	%r283, %r681, 2;
	mov.u32 	%r284, _ZZ13allot_requestPiS_S_S_S_S_S_iiS_S_E12temp2_buffer;
	add.s32 	%r140, %r284, %r283;
	st.shared.u32 	[%r140], %r282;
	add.s32 	%r686, %r677, 1;
	add.s32 	%r142, %r215, %r280;
	ld.shared.u32 	%rd29, [%r142];
	add.s32 	%r688, %r681, 1;
	shl.b32 	%r286, %r681, 3;
	mov.u32 	%r287, _ZZ13allot_requestPiS_S_S_S_S_S_iiS_S_E11temp_buffer;
	add.s32 	%r144, %r287, %r286;
	st.shared.u64 	[%r144], %rd29;
	setp.eq.s32 	%p20, %r138, 1;
	@%p20 bra 	$L__BB1_78;
	ld.shared.u32 	%r288, [%r139+4];
	st.shared.u32 	[%r140+4], %r288;
	add.s32 	%r686, %r677, 2;
	ld.shared.u32 	%rd30, [%r142+4];
	add.s32 	%r688, %r681, 2;
	st.shared.u64 	[%r144+8], %rd30;
	setp.eq.s32 	%p21, %r138, 2;
	@%p21 bra 	$L__BB1_78;
	ld.shared.u32 	%r289, [%r139+8];
	st.shared.u32 	[%r140+8], %r289;
	add.s32 	%r686, %r677, 3;
	ld.shared.u32 	%rd31, [%r142+8];
	add.s32 	%r688, %r681, 3;
	st.shared.u64 	[%r144+16], %rd31;
$L__BB1_78:
	sub.s32 	%r290, %r677, %r670;
	setp.gt.u32 	%p22, %r290, -4;
	@%p22 bra 	$L__BB1_48;
$L__BB1_79:
	shl.b32 	%r291, %r686, 2;
	add.s32 	%r293, %r216, %r291;
	ld.shared.u32 	%r294, [%r293];
	shl.b32 	%r295, %r688, 2;
	mov.u32 	%r296, _ZZ13allot_requestPiS_S_S_S_S_S_iiS_S_E12temp2_buffer;
	add.s32 	%r297, %r296, %r295;
	st.shared.u32 	[%r297], %r294;
	add.s32 	%r299, %r215, %r291;
	ld.shared.u32 	%rd32, [%r299];
	shl.b32 	%r300, %r688, 3;
	mov.u32 	%r301, _ZZ13allot_requestPiS_S_S_S_S_S_iiS_S_E11temp_buffer;
	add.s32 	%r302, %r301, %r300;
	st.shared.u64 	[%r302], %rd32;
	ld.shared.u32 	%r303, [%r293+4];
	st.shared.u32 	[%r297+4], %r303;
	ld.shared.u32 	%rd33, [%r299+4];
	st.shared.u64 	[%r302+8], %rd33;
	ld.shared.u32 	%r304, [%r293+8];
	st.shared.u32 	[%r297+8], %r304;
	ld.shared.u32 	%rd34, [%r299+8];
	st.shared.u64 	[%r302+16], %rd34;
	ld.shared.u32 	%r305, [%r293+12];
	st.shared.u32 	[%r297+12], %r305;
	add.s32 	%r686, %r686, 4;
	ld.shared.u32 	%rd35, [%r299+12];
	add.s32 	%r688, %r688, 4;
	st.shared.u64 	[%r302+24], %rd35;
	setp.eq.s32 	%p23, %r686, %r670;
	@%p23 bra 	$L__BB1_48;
	bra.uni 	$L__BB1_79;
$L__BB1_80:
	shl.b32 	%r228, %r678, 2;
	add.s32 	%r230, %r215, %r228;
	ld.shared.u32 	%r682, [%r230];
	shl.b32 	%r231, %r677, 2;
	add.s32 	%r232, %r215, %r231;
	ld.shared.u32 	%r130, [%r232];
	setp.gt.u32 	%p8, %r682, %r130;
	@%p8 bra 	$L__BB1_82;
	add.s32 	%r235, %r216, %r228;
	ld.shared.u32 	%r236, [%r235];
	shl.b32 	%r237, %r688, 2;
	mov.u32 	%r238, _ZZ13allot_requestPiS_S_S_S_S_S_iiS_S_E12temp2_buffer;
	add.s32 	%r239, %r238, %r237;
	st.shared.u32 	[%r239], %r236;
	add.s32 	%r678, %r678, 1;
	bra.uni 	$L__BB1_83;
$L__BB1_82:
	add.s32 	%r242, %r216, %r231;
	ld.shared.u32 	%r243, [%r242];
	shl.b32 	%r244, %r688, 2;
	mov.u32 	%r245, _ZZ13allot_requestPiS_S_S_S_S_S_iiS_S_E12temp2_buffer;
	add.s32 	%r246, %r245, %r244;
	st.shared.u32 	[%r246], %r243;
	add.s32 	%r677, %r677, 1;
	mov.u32 	%r682, %r130;
$L__BB1_83:
	cvt.u64.u32 	%rd21, %r682;
	shl.b32 	%r247, %r688, 3;
	mov.u32 	%r248, _ZZ13allot_requestPiS_S_S_S_S_S_iiS_S_E11temp_buffer;
	add.s32 	%r249, %r248, %r247;
	st.shared.u64 	[%r249], %rd21;
	add.s32 	%r688, %r688, 1;
	setp.lt.s32 	%p9, %r678, %r107;
	setp.lt.s32 	%p10, %r677, %r670;
	and.pred  	%p11, %p9, %p10;
	@%p11 bra 	$L__BB1_80;
	bra.uni 	$L__BB1_66;
$L__BB1_84:
	add.s32 	%r524, %r172, -1;
	add.s64 	%rd89, %rd2, %rd82;
	ld.global.u32 	%r525, [%rd89];
	mul.wide.s32 	%rd90, %r524, 4;
	add.s64 	%rd91, %rd9, %rd90;
	ld.global.u32 	%r526, [%rd91];
	add.s32 	%r696, %r526, %r525;
$L__BB1_85:
	mul.lo.s32 	%r176, %r696, 24;
	setp.lt.s32 	%p71, %r171, 1;
	@%p71 bra 	$L__BB1_107;
	add.s32 	%r527, %r703, %r171;
	max.s32 	%r177, %r169, %r527;
	sub.s32 	%r179, %r177, %r169;
	add.s32 	%r178, %r179, 1;
	setp.lt.u32 	%p72, %r179, 15;
	mov.b16 	%rs53, 1;
	mov.u32 	%r701, %r703;
	@%p72 bra 	$L__BB1_90;
	add.s32 	%r699, %r169, 6;
	add.s32 	%r698, %r169, %r176;
	and.b32  	%r528, %r178, -16;
	neg.s32 	%r697, %r528;
	mov.b16 	%rs53, 1;
$L__BB1_88:
	.pragma "nounroll";
	add.s32 	%r529, %r698, -1;
	mul.wide.u32 	%rd94, %r529, 4;
	add.s64 	%rd95, %rd1, %rd94;
	ld.global.u32 	%r530, [%rd95];
	setp.eq.s32 	%p73, %r530, 0;
	mul.wide.u32 	%rd96, %r698, 4;
	add.s64 	%rd97, %rd1, %rd96;
	ld.global.u32 	%r532, [%rd97];
	setp.eq.s32 	%p74, %r532, 0;
	add.s32 	%r534, %r698, 1;
	mul.wide.u32 	%rd98, %r534, 4;
	add.s64 	%rd99, %rd1, %rd98;
	ld.global.u32 	%r535, [%rd99];
	setp.eq.s32 	%p75, %r535, 0;
	add.s32 	%r537, %r698, 2;
	mul.wide.u32 	%rd100, %r537, 4;
	add.s64 	%rd101, %rd1, %rd100;
	ld.global.u32 	%r538, [%rd101];
	setp.eq.s32 	%p76, %r538, 0;
	add.s32 	%r540, %r698, 3;
	mul.wide.u32 	%rd102, %r540, 4;
	add.s64 	%rd103, %rd1, %rd102;
	ld.global.u32 	%r541, [%rd103];
	setp.eq.s32 	%p77, %r541, 0;
	add.s32 	%r543, %r698, 4;
	mul.wide.u32 	%rd104, %r543, 4;
	add.s64 	%rd105, %rd1, %rd104;
	ld.global.u32 	%r544, [%rd105];
	setp.eq.s32 	%p78, %r544, 0;
	add.s32 	%r546, %r698, 5;
	mul.wide.u32 	%rd106, %r546, 4;
	add.s64 	%rd107, %rd1, %rd106;
	ld.global.u32 	%r547, [%rd107];
	setp.eq.s32 	%p79, %r547, 0;
	add.s32 	%r549, %r698, 6;
	mul.wide.u32 	%rd108, %r549, 4;
	add.s64 	%rd109, %rd1, %rd108;
	ld.global.u32 	%r550, [%rd109];
	setp.eq.s32 	%p80, %r550, 0;
	add.s32 	%r552, %r698, 7;
	mul.wide.u32 	%rd110, %r552, 4;
	add.s64 	%rd111, %rd1, %rd110;
	ld.global.u32 	%r553, [%rd111];
	setp.eq.s32 	%p81, %r553, 0;
	add.s32 	%r555, %r698, 8;
	mul.wide.u32 	%rd112, %r555, 4;
	add.s64 	%rd113, %rd1, %rd112;
	ld.global.u32 	%r556, [%rd113];
	setp.eq.s32 	%p82, %r556, 0;
	add.s32 	%r558, %r698, 9;
	mul.wide.u32 	%rd114, %r558, 4;
	add.s64 	%rd115, %rd1, %rd114;
	ld.global.u32 	%r559, [%rd115];
	setp.eq.s32 	%p83, %r559, 0;
	add.s32 	%r561, %r698, 10;
	mul.wide.u32 	%rd116, %r561, 4;
	add.s64 	%rd117, %rd1, %rd116;
	ld.global.u32 	%r562, [%rd117];
	setp.eq.s32 	%p84, %r562, 0;
	add.s32 	%r564, %r698, 11;
	mul.wide.u32 	%rd118, %r564, 4;
	add.s64 	%rd119, %rd1, %rd118;
	ld.global.u32 	%r565, [%rd119];
	setp.eq.s32 	%p85, %r565, 0;
	add.s32 	%r567, %r698, 12;
	mul.wide.u32 	%rd120, %r567, 4;
	add.s64 	%rd121, %rd1, %rd120;
	ld.global.u32 	%r568, [%rd121];
	setp.eq.s32 	%p86, %r568, 0;
	add.s32 	%r570, %r698, 13;
	mul.wide.u32 	%rd122, %r570, 4;
	add.s64 	%rd123, %rd1, %rd122;
	ld.global.u32 	%r571, [%rd123];
	setp.eq.s32 	%p87, %r571, 0;
	add.s32 	%r573, %r698, 14;
	mul.wide.u32 	%rd124, %r573, 4;
	add.s64 	%rd125, %rd1, %rd124;
	ld.global.u32 	%r574, [%rd125];
	setp.eq.s32 	%p88, %r574, 0;
	selp.b16 	%rs18, 0, %rs53, %p73;
	selp.b16 	%rs19, 0, %rs18, %p74;
	selp.b16 	%rs20, 0, %rs19, %p75;
	selp.b16 	%rs21, 0, %rs20, %p76;
	selp.b16 	%rs22, 0, %rs21, %p77;
	selp.b16 	%rs23, 0, %rs22, %p78;
	selp.b16 	%rs24, 0, %rs23, %p79;
	selp.b16 	%rs25, 0, %rs24, %p80;
	selp.b16 	%rs26, 0, %rs25, %p81;
	selp.b16 	%rs27, 0, %rs26, %p82;
	selp.b16 	%rs28, 0, %rs27, %p83;
	selp.b16 	%rs29, 0, %rs28, %p84;
	selp.b16 	%rs30, 0, %rs29, %p85;
	selp.b16 	%rs31, 0, %rs30, %p86;
	selp.b16 	%rs32, 0, %rs31, %p87;
	selp.b16 	%rs53, 0, %rs32, %p88;
	add.s32 	%r699, %r699, 16;
	add.s32 	%r698, %r698, 16;
	add.s32 	%r697, %r697, 16;
	setp.ne.s32 	%p89, %r697, 0;
	@%p89 bra 	$L__BB1_88;
	add.s32 	%r701, %r699, -7;
$L__BB1_90:
	and.b32  	%r575, %r178, 15;
	setp.eq.s32 	%p90, %r575, 0;
	@%p90 bra 	$L__BB1_100;
	setp.lt.u32 	%p91, %r575, 8;
	@%p91 bra 	$L__BB1_93;
	add.s32 	%r577, %r701, %r176;
	mul.wide.u32 	%rd126, %r577, 4;
	add.s64 	%rd127, %rd1, %rd126;
	ld.global.u32 	%r578, [%rd127];
	setp.eq.s32 	%p92, %r578, 0;
	add.s32 	%r580, %r577, 1;
	mul.wide.u32 	%rd128, %r580, 4;
	add.s64 	%rd129, %rd1, %rd128;
	ld.global.u32 	%r581, [%rd129];
	setp.eq.s32 	%p93, %r581, 0;
	add.s32 	%r583, %r577, 2;
	mul.wide.u32 	%rd130, %r583, 4;
	add.s64 	%rd131, %rd1, %rd130;
	ld.global.u32 	%r584, [%rd131];
	setp.eq.s32 	%p94, %r584, 0;
	add.s32 	%r586, %r577, 3;
	mul.wide.u32 	%rd132, %r586, 4;
	add.s64 	%rd133, %rd1, %rd132;
	ld.global.u32 	%r587, [%rd133];
	setp.eq.s32 	%p95, %r587, 0;
	add.s32 	%r589, %r577, 4;
	mul.wide.u32 	%rd134, %r589, 4;
	add.s64 	%rd135, %rd1, %rd134;
	ld.global.u32 	%r590, [%rd135];
	setp.eq.s32 	%p96, %r590, 0;
	add.s32 	%r592, %r577, 5;
	mul.wide.u32 	%rd136, %r592, 4;
	add.s64 	%rd137, %rd1, %rd136;
	ld.global.u32 	%r593, [%rd137];
	setp.eq.s32 	%p97, %r593, 0;
	add.s32 	%r595, %r577, 6;
	mul.wide.u32 	%rd138, %r595, 4;
	add.s64 	%rd139, %rd1, %rd138;
	ld.global.u32 	%r596, [%rd139];
	setp.eq.s32 	%p98, %r596, 0;
	add.s32 	%r598, %r577, 7;
	mul.wide.u32 	%rd140, %r598, 4;
	add.s64 	%rd141, %rd1, %rd140;
	ld.global.u32 	%r599, [%rd141];
	setp.eq.s32 	%p99, %r599, 0;
	selp.b16 	%rs34, 0, %rs53, %p92;
	selp.b16 	%rs35, 0, %rs34, %p93;
	selp.b16 	%rs36, 0, %rs35, %p94;
	selp.b16 	%rs37, 0, %rs36, %p95;
	selp.b16 	%rs38, 0, %rs37, %p96;
	selp.b16 	%rs39, 0, %rs38, %p97;
	selp.b16 	%rs40, 0, %rs39, %p98;
	selp.b16 	%rs53, 0, %rs40, %p99;
	add.s32 	%r701, %r701, 8;
$L__BB1_93:
	and.b32  	%r600, %r178, 7;
	setp.eq.s32 	%p100, %r600, 0;
	@%p100 bra 	$L__BB1_100;
	and.b32  	%r193, %r178, 3;
	setp.lt.u32 	%p101, %r600, 4;
	@%p101 bra 	$L__BB1_96;
	add.s32 	%r602, %r701, %r176;
	mul.wide.u32 	%rd142, %r602, 4;
	add.s64 	%rd143, %rd1, %rd142;
	ld.global.u32 	%r603, [%rd143];
	setp.eq.s32 	%p102, %r603, 0;
	add.s32 	%r605, %r602, 1;
	mul.wide.u32 	%rd144, %r605, 4;
	add.s64 	%rd145, %rd1, %rd144;
	ld.global.u32 	%r606, [%rd145];
	setp.eq.s32 	%p103, %r606, 0;
	add.s32 	%r608, %r602, 2;
	mul.wide.u32 	%rd146, %r608, 4;
	add.s64 	%rd147, %rd1, %rd146;
	ld.global.u32 	%r609, [%rd147];
	setp.eq.s32 	%p104, %r609, 0;
	add.s32 	%r611, %r602, 3;
	mul.wide.u32 	%rd148, %r611, 4;
	add.s64 	%rd149, %rd1, %rd148;
	ld.global.u32 	%r612, [%rd149];
	setp.eq.s32 	%p105, %r612, 0;
	selp.b16 	%rs42, 0, %rs53, %p102;
	selp.b16 	%rs43, 0, %rs42, %p103;
	selp.b16 	%rs44, 0, %rs43, %p104;
	selp.b16 	%rs53, 0, %rs44, %p105;
	add.s32 	%r701, %r701, 4;
$L__BB1_96:
	setp.eq.s32 	%p106, %r193, 0;
	@%p106 bra 	$L__BB1_100;
	add.s32 	%r196, %r701, %r176;
	mul.wide.u32 	%rd150, %r196, 4;
	add.s64 	%rd151, %rd1, %rd150;
	ld.global.u32 	%r613, [%rd151];
	setp.eq.s32 	%p107, %r613, 0;
	selp.b16 	%rs53, 0, %rs53, %p107;
	setp.eq.s32 	%p108, %r193, 1;
	@%p108 bra 	$L__BB1_100;
	add.s32 	%r614, %r196, 1;
	mul.wide.u32 	%rd152, %r614, 4;
	add.s64 	%rd153, %rd1, %rd152;
	ld.global.u32 	%r615, [%rd153];
	setp.eq.s32 	%p109, %r615, 0;
	selp.b16 	%rs53, 0, %rs53, %p109;
	setp.eq.s32 	%p110, %r193, 2;
	@%p110 bra 	$L__BB1_100;
	add.s32 	%r616, %r196, 2;
	mul.wide.u32 	%rd154, %r616, 4;
	add.s64 	%rd155, %rd1, %rd154;
	ld.global.u32 	%r617, [%rd155];
	setp.eq.s32 	%p111, %r617, 0;
	selp.b16 	%rs53, 0, %rs53, %p111;
$L__BB1_100:
	and.b16  	%rs45, %rs53, 255;
	setp.eq.s16 	%p112, %rs45, 0;
	@%p112 bra 	$L__BB1_108;
	and.b32  	%r197, %r178, 3;
	setp.eq.s32 	%p113, %r197, 0;
	@%p113 bra 	$L__BB1_105;
	add.s32 	%r198, %r703, %r176;
	mul.wide.u32 	%rd156, %r198, 4;
	add.s64 	%rd157, %rd1, %rd156;
	atom.global.add.u32 	%r618, [%rd157], -1;
	setp.eq.s32 	%p114, %r197, 1;
	mov.u32 	%r703, %r169;
	@%p114 bra 	$L__BB1_105;
	add.s32 	%r619, %r169, %r176;
	mul.wide.u32 	%rd158, %r619, 4;
	add.s64 	%rd159, %rd1, %rd158;
	atom.global.add.u32 	%r620, [%rd159], -1;
	add.s32 	%r703, %r169, 1;
	setp.eq.s32 	%p115, %r197, 2;
	@%p115 bra 	$L__BB1_105;
	add.s32 	%r621, %r198, 2;
	mul.wide.u32 	%rd160, %r621, 4;
	add.s64 	%rd161, %rd1, %rd160;
	atom.global.add.u32 	%r622, [%rd161], -1;
	add.s32 	%r703, %r169, 2;
$L__BB1_105:
	setp.lt.u32 	%p116, %r179, 3;
	@%p116 bra 	$L__BB1_107;
$L__BB1_106:
	add.s32 	%r623, %r703, %r176;
	mul.wide.u32 	%rd162, %r623, 4;
	add.s64 	%rd163, %rd1, %rd162;
	atom.global.add.u32 	%r624, [%rd163], -1;
	add.s32 	%r625, %r623, 1;
	mul.wide.u32 	%rd164, %r625, 4;
	add.s64 	%rd165, %rd1, %rd164;
	atom.global.add.u32 	%r626, [%rd165], -1;
	add.s32 	%r627, %r623, 2;
	mul.wide.u32 	%rd166, %r627, 4;
	add.s64 	%rd167, %rd1, %rd166;
	atom.global.add.u32 	%r628, [%rd167], -1;
	add.s32 	%r629, %r623, 3;
	mul.wide.u32 	%rd168, %r629, 4;
	add.s64 	%rd169, %rd1, %rd168;
	atom.global.add.u32 	%r630, [%rd169], -1;
	add.s32 	%r703, %r703, 4;
	setp.ne.s32 	%p117, %r703, %r177;
	@%p117 bra 	$L__BB1_106;
$L__BB1_107:
	ld.param.u64 	%rd177, [_Z13allot_requestPiS_S_S_S_S_S_iiS_S__param_10];
	cvta.to.global.u64 	%rd170, %rd177;
	mul.wide.u32 	%rd171, %r172, 4;
	add.s64 	%rd172, %rd170, %rd171;
	atom.global.add.u32 	%r631, [%rd172], 1;
$L__BB1_108:
	shl.b32 	%r632, %r695, 2;
	mov.u32 	%r633, _ZZ13allot_requestPiS_S_S_S_S_S_iiS_S_E12temp2_buffer;
	add.s32 	%r634, %r633, %r632;
	ld.shared.u32 	%r635, [%r634+4];
	setp.eq.s32 	%p118, %r635, 1;
	setp.ge.s32 	%p119, %r695, %r166;
	or.pred  	%p120, %p118, %p119;
	@%p120 bra 	$L__BB1_110;
	add.s32 	%r695, %r695, 1;
	membar.gl;
	bra.uni 	$L__BB1_63;
$L__BB1_110:
	bar.sync 	0;
	ret;

}


// ===== COMPILED SASS (sm_100) =====

	.target	sm_100

	.elftype	@"ET_EXEC"


//--------------------- .note.nv.tkinfo           --------------------------
	.section	.note.nv.tkinfo,"",@"SHT_NOTE"
	.sectionflags	@"SHF_NOTE_NV_TKINFO"
	.tkinfo
        /*0018*/ 	.word	0x00000002
        /*0030*/ 	.string	""
        /*0030*/ 	.string	"ptxas"
        /*0030*/ 	.string	"Cuda compilation tools, release 13.0, V13.0.88"
        /*0030*/ 	.string	"Build cuda_13.0.r13.0/compiler.36424714_0"
        /*0030*/ 	.string	"-arch sm_100 -m 64 "



//--------------------- .note.nv.cuinfo           --------------------------
	.section	.note.nv.cuinfo,"",@"SHT_NOTE"
	.sectionflags	@"SHF_NOTE_NV_CUINFO"
        /*0018*/ 	.short	0x0002
        /*001a*/ 	.short	0x0064
        /*001c*/ 	.short	0x0082
	.zero		2


//--------------------- .nv.info                  --------------------------
	.section	.nv.info,"",@"SHT_CUDA_INFO"
	.align	4


	//----- nvinfo : EIATTR_REGCOUNT
	.align		4
        /*0000*/ 	.byte	0x04, 0x2f
        /*0002*/ 	.short	(.L_2 - .L_1)
	.align		4
.L_1:
        /*0004*/ 	.word	index@(_Z13init_capacityPiS_i)
        /*0008*/ 	.word	0x00000018


	//----- nvinfo : EIATTR_FRAME_SIZE
	.align		4
.L_2:
        /*000c*/ 	.byte	0x04, 0x11
        /*000e*/ 	.short	(.L_4 - .L_3)
	.align		4
.L_3:
        /*0010*/ 	.word	index@(_Z13init_capacityPiS_i)
        /*0014*/ 	.word	0x00000008


	//----- nvinfo : EIATTR_REGCOUNT
	.align		4
.L_4:
        /*0018*/ 	.byte	0x04, 0x2f
        /*001a*/ 	.short	(.L_6 - .L_5)
	.align		4
.L_5:
        /*001c*/ 	.word	index@(_Z13allot_requestPiS_S_S_S_S_S_iiS_S_)
        /*0020*/ 	.word	0x00000020


	//----- nvinfo : EIATTR_FRAME_SIZE
	.align		4
.L_6:
        /*0024*/ 	.byte	0x04, 0x11
        /*0026*/ 	.short	(.L_8 - .L_7)
	.align		4
.L_7:
        /*0028*/ 	.word	index@(_Z13allot_requestPiS_S_S_S_S_S_iiS_S_)
        /*002c*/ 	.word	0x00000000


	//----- nvinfo : EIATTR_MIN_STACK_SIZE
	.align		4
.L_8:
        /*0030*/ 	.byte	0x04, 0x12
        /*0032*/ 	.short	(.L_10 - .L_9)
	.align		4
.L_9:
        /*0034*/ 	.word	index@(_Z13allot_requestPiS_S_S_S_S_S_iiS_S_)
        /*0038*/ 	.word	0x00000000


	//----- nvinfo : EIATTR_MIN_STACK_SIZE
	.align		4
.L_10:
        /*003c*/ 	.byte	0x04, 0x12
        /*003e*/ 	.short	(.L_12 - .L_11)
	.align		4
.L_11:
        /*0040*/ 	.word	index@(_Z13init_capacityPiS_i)
        /*0044*/ 	.word	0x00000008
.L_12:


//--------------------- .nv.compat                --------------------------
	.section	.nv.compat,"",@"SHT_CUDA_COMPAT_INFO"
	.align	4
        /*0000*/ 	.byte	0x02, 0x09, 0x00, 0x00, 0x02, 0x02, 0x01, 0x00, 0x02, 0x05, 0x05, 0x00, 0x03, 0x07, 0x01, 0x01
        /*0010*/ 	.byte	0x02, 0x03, 0x00, 0x00, 0x02, 0x06, 0x01, 0x00, 0x04, 0x0b, 0x08, 0x00, 0x09, 0x00, 0x00, 0x00
        /*0020*/ 	.byte	0x00, 0x00, 0x00, 0x00


//--------------------- .nv.info._Z13allot_requestPiS_S_S_S_S_S_iiS_S_ --------------------------
	.section	.nv.info._Z13allot_requestPiS_S_S_S_S_S_iiS_S_,"",@"SHT_CUDA_INFO"
	.sectionflags	@""
	.align	4


	//----- nvinfo : EIATTR_CUDA_API_VERSION
	.align		4
        /*0000*/ 	.byte	0x04, 0x37
        /*0002*/ 	.short	(.L_14 - .L_13)
.L_13:
        /*0004*/ 	.word	0x00000082


	//----- nvinfo : EIATTR_KPARAM_INFO
	.align		4
.L_14:
        /*0008*/ 	.byte	0x04, 0x17
        /*000a*/ 	.short	(.L_16 - .L_15)
.L_15:
        /*000c*/ 	.word	0x00000000
        /*0010*/ 	.short	0x000a
        /*0012*/ 	.short	0x0048
        /*0014*/ 	.byte	0x00, 0xf5, 0x21, 0x00


	//----- nvinfo : EIATTR_KPARAM_INFO
	.align		4
.L_16:
        /*0018*/ 	.byte	0x04, 0x17
        /*001a*/ 	.short	(.L_18 - .L_17)
.L_17:
        /*001c*/ 	.word	0x00000000
        /*0020*/ 	.short	0x0009
        /*0022*/ 	.short	0x0040
        /*0024*/ 	.byte	0x00, 0xf5, 0x21, 0x00


	//----- nvinfo : EIATTR_KPARAM_INFO
	.align		4
.L_18:
        /*0028*/ 	.byte	0x04, 0x17
        /*002a*/ 	.short	(.L_20 - .L_19)
.L_19:
        /*002c*/ 	.word	0x00000000
        /*0030*/ 	.short	0x0008
        /*0032*/ 	.short	0x003c
        /*0034*/ 	.byte	0x00, 0xf0, 0x11, 0x00


	//----- nvinfo : EIATTR_KPARAM_INFO
	.align		4
.L_20:
        /*0038*/ 	.byte	0x04, 0x17
        /*003a*/ 	.short	(.L_22 - .L_21)
.L_21:
        /*003c*/ 	.word	0x00000000
        /*0040*/ 	.short	0x0007
        /*0042*/ 	.short	0x0038
        /*0044*/ 	.byte	0x00, 0xf0, 0x11, 0x00


	//----- nvinfo : EIATTR_KPARAM_INFO
	.align		4
.L_22:
        /*0048*/ 	.byte	0x04, 0x17
        /*004a*/ 	.short	(.L_24 - .L_23)
.L_23:
        /*004c*/ 	.word	0x00000000
        /*0050*/ 	.short	0x0006
        /*0052*/ 	.short	0x0030
        /*0054*/ 	.byte	0x00, 0xf5, 0x21, 0x00


	//----- nvinfo : EIATTR_KPARAM_INFO
	.align		4
.L_24:
        /*0058*/ 	.byte	0x04, 0x17
        /*005a*/ 	.short	(.L_26 - .L_25)
.L_25:
        /*005c*/ 	.word	0x00000000
        /*0060*/ 	.short	0x0005
        /*0062*/ 	.short	0x0028
        /*0064*/ 	.byte	0x00, 0xf5, 0x21, 0x00


	//----- nvinfo : EIATTR_KPARAM_INFO
	.align		4
.L_26:
        /*0068*/ 	.byte	0x04, 0x17
        /*006a*/ 	.short	(.L_28 - .L_27)
.L_27:
        /*006c*/ 	.word	0x00000000
        /*0070*/ 	.short	0x0004
        /*0072*/ 	.short	0x0020
        /*0074*/ 	.byte	0x00, 0xf5, 0x21, 0x00


	//----- nvinfo : EIATTR_KPARAM_INFO
	.align		4
.L_28:
        /*0078*/ 	.byte	0x04, 0x17
        /*007a*/ 	.short	(.L_30 - .L_29)
.L_29:
        /*007c*/ 	.word	0x00000000
        /*0080*/ 	.short	0x0003
        /*0082*/ 	.short	0x0018
        /*0084*/ 	.byte	0x00, 0xf5, 0x21, 0x00


	//----- nvinfo : EIATTR_KPARAM_INFO
	.align		4
.L_30:
        /*0088*/ 	.byte	0x04, 0x17
        /*008a*/ 	.short	(.L_32 - .L_31)
.L_31:
        /*008c*/ 	.word	0x00000000
        /*0090*/ 	.short	0x0002
        /*0092*/ 	.short	0x0010
        /*0094*/ 	.byte	0x00, 0xf5, 0x21, 0x00


	//----- nvinfo : EIATTR_KPARAM_INFO
	.align		4
.L_32:
        /*0098*/ 	.byte	0x04, 0x17
        /*009a*/ 	.short	(.L_34 - .L_33)
.L_33:
        /*009c*/ 	.word	0x00000000
        /*00a0*/ 	.short	0x0001
        /*00a2*/ 	.short	0x0008
        /*00a4*/ 	.byte	0x00, 0xf5, 0x21, 0x00


	//----- nvinfo : EIATTR_KPARAM_INFO
	.align		4
.L_34:
        /*00a8*/ 	.byte	0x04, 0x17
        /*00aa*/ 	.short	(.L_36 - .L_35)
.L_35:
        /*00ac*/ 	.word	0x00000000
        /*00b0*/ 	.short	0x0000
        /*00b2*/ 	.short	0x0000
        /*00b4*/ 	.byte	0x00, 0xf5, 0x21, 0x00


	//----- nvinfo : EIATTR_SPARSE_MMA_MASK
	.align		4
.L_36:
        /*00b8*/ 	.byte	0x03, 0x50
        /*00ba*/ 	.short	0x0000


	//----- nvinfo : EIATTR_MAXREG_COUNT
	.align		4
        /*00bc*/ 	.byte	0x03, 0x1b
        /*00be*/ 	.short	0x00ff


	//----- nvinfo : EIATTR_NUM_BARRIERS
	.align		4
        /*00c0*/ 	.byte	0x02, 0x4c
        /*00c2*/ 	.byte	0x01
	.zero		1


	//----- nvinfo : EIATTR_MERCURY_ISA_VERSION
	.align		4
        /*00c4*/ 	.byte	0x03, 0x5f
        /*00c6*/ 	.short	0x0101


	//----- nvinfo : EIATTR_VRC_CTA_INIT_COUNT
	.align		4
        /*00c8*/ 	.byte	0x02, 0x4a
	.zero		1
	.zero		1


	//----- nvinfo : EIATTR_EXIT_INSTR_OFFSETS
	.align		4
        /*00cc*/ 	.byte	0x04, 0x1c
        /*00ce*/ 	.short	(.L_38 - .L_37)


	//   ....[0]....
.L_37:
        /*00d0*/ 	.word	0x000079c0


	//----- nvinfo : EIATTR_CRS_STACK_SIZE
	.align		4
.L_38:
        /*00d4*/ 	.byte	0x04, 0x1e
        /*00d6*/ 	.short	(.L_40 - .L_39)
.L_39:
        /*00d8*/ 	.word	0x00000000


	//----- nvinfo : EIATTR_CBANK_PARAM_SIZE
	.align		4
.L_40:
        /*00dc*/ 	.byte	0x03, 0x19
        /*00de*/ 	.short	0x0050


	//----- nvinfo : EIATTR_PARAM_CBANK
	.align		4
        /*00e0*/ 	.byte	0x04, 0x0a
        /*00e2*/ 	.short	(.L_42 - .L_41)
	.align		4
.L_41:
        /*00e4*/ 	.word	index@(.nv.constant0._Z13allot_requestPiS_S_S_S_S_S_iiS_S_)
        /*00e8*/ 	.short	0x0380
        /*00ea*/ 	.short	0x0050


	//----- nvinfo : EIATTR_SW_WAR
	.align		4
.L_42:
        /*00ec*/ 	.byte	0x04, 0x36
        /*00ee*/ 	.short	(.L_44 - .L_43)
.L_43:
        /*00f0*/ 	.word	0x00000008
.L_44:


//--------------------- .nv.info._Z13init_capacityPiS_i --------------------------
	.section	.nv.info._Z13init_capacityPiS_i,"",@"SHT_CUDA_INFO"
	.sectionflags	@""
	.align	4


	//----- nvinfo : EIATTR_CUDA_API_VERSION
	.align		4
        /*0000*/ 	.byte	0x04, 0x37
        /*0002*/ 	.short	(.L_46 - .L_45)
.L_45:
        /*0004*/ 	.word	0x00000082


	//----- nvinfo : EIATTR_KPARAM_INFO
	.align		4
.L_46:
        /*0008*/ 	.byte	0x04, 0x17
        /*000a*/ 	.short	(.L_48 - .L_47)
.L_47:
        /*000c*/ 	.word	0x00000000
        /*0010*/ 	.short	0x0002
        /*0012*/ 	.short	0x0010
        /*0014*/ 	.byte	0x00, 0xf0, 0x11, 0x00


	//----- nvinfo : EIATTR_KPARAM_INFO
	.align		4
.L_48:
        /*0018*/ 	.byte	0x04, 0x17
        /*001a*/ 	.short	(.L_50 - .L_49)
.L_49:
        /*001c*/ 	.word	0x00000000
        /*0020*/ 	.short	0x0001
        /*0022*/ 	.short	0x0008
        /*0024*/ 	.byte	0x00, 0xf5, 0x21, 0x00


	//----- nvinfo : EIATTR_KPARAM_INFO
	.align		4
.L_50:
        /*0028*/ 	.byte	0x04, 0x17
        /*002a*/ 	.short	(.L_52 - .L_51)
.L_51:
        /*002c*/ 	.word	0x00000000
        /*0030*/ 	.short	0x0000
        /*0032*/ 	.short	0x0000
        /*0034*/ 	.byte	0x00, 0xf5, 0x21, 0x00


	//----- nvinfo : EIATTR_SPARSE_MMA_MASK
	.align		4
.L_52:
        /*0038*/ 	.byte	0x03, 0x50
        /*003a*/ 	.short	0x0000


	//----- nvinfo : EIATTR_MAXREG_COUNT
	.align		4
        /*003c*/ 	.byte	0x03, 0x1b
        /*003e*/ 	.short	0x00ff


	//----- nvinfo : EIATTR_NUM_BARRIERS
	.align		4
        /*0040*/ 	.byte	0x02, 0x4c
        /*0042*/ 	.byte	0x01
	.zero		1


	//----- nvinfo : EIATTR_EXTERNS
	.align		4
        /*0044*/ 	.byte	0x04, 0x0f
        /*0046*/ 	.short	(.L_54 - .L_53)


	//   ....[0]....
	.align		4
.L_53:
        /*0048*/ 	.word	index@(vprintf)


	//----- nvinfo : EIATTR_MERCURY_ISA_VERSION
	.align		4
.L_54:
        /*004c*/ 	.byte	0x03, 0x5f
        /*004e*/ 	.short	0x0101


	//----- nvinfo : EIATTR_VRC_CTA_INIT_COUNT
	.align		4
        /*0050*/ 	.byte	0x02, 0x4a
	.zero		1
	.zero		1


	//----- nvinfo : EIATTR_SYSCALL_OFFSETS
	.align		4
        /*0054*/ 	.byte	0x04, 0x46
        /*0056*/ 	.short	(.L_56 - .L_55)


	//   ....[0]....
.L_55:
        /*0058*/ 	.word	0x00000200


	//----- nvinfo : EIATTR_EXIT_INSTR_OFFSETS
	.align		4
.L_56:
        /*005c*/ 	.byte	0x04, 0x1c
        /*005e*/ 	.short	(.L_58 - .L_57)


	//   ....[0]....
.L_57:
        /*0060*/ 	.word	0x00000230


	//----- nvinfo : EIATTR_CRS_STACK_SIZE
	.align		4
.L_58:
        /*0064*/ 	.byte	0x04, 0x1e
        /*0066*/ 	.short	(.L_60 - .L_59)
.L_59:
        /*0068*/ 	.word	0x00000000


	//----- nvinfo : EIATTR_CBANK_PARAM_SIZE
	.align		4
.L_60:
        /*006c*/ 	.byte	0x03, 0x19
        /*006e*/ 	.short	0x0014


	//----- nvinfo : EIATTR_PARAM_CBANK
	.align		4
        /*0070*/ 	.byte	0x04, 0x0a
        /*0072*/ 	.short	(.L_62 - .L_61)
	.align		4
.L_61:
        /*0074*/ 	.word	index@(.nv.constant0._Z13init_capacityPiS_i)
        /*0078*/ 	.short	0x0380
        /*007a*/ 	.short	0x0014


	//----- nvinfo : EIATTR_SW_WAR
	.align		4
.L_62:
        /*007c*/ 	.byte	0x04, 0x36
        /*007e*/ 	.short	(.L_64 - .L_63)
.L_63:
        /*0080*/ 	.word	0x00000008
.L_64:


//--------------------- .nv.callgraph             --------------------------
	.section	.nv.callgraph,"",@"SHT_CUDA_CALLGRAPH"
	.align	4
	.sectionentsize	8
	.align		4
        /*0000*/ 	.word	0x00000000
	.align		4
        /*0004*/ 	.word	0xffffffff
	.align		4
        /*0008*/ 	.word	index@(_Z13init_capacityPiS_i)
	.align		4
        /*000c*/ 	.word	index@(vprintf)
	.align		4
        /*0010*/ 	.word	0x00000000
	.align		4
        /*0014*/ 	.word	0xfffffffe
	.align		4
        /*0018*/ 	.word	0x00000000
	.align		4
        /*001c*/ 	.word	0xfffffffd
	.align		4
        /*0020*/ 	.word	0x00000000
	.align		4
        /*0024*/ 	.word	0xfffffffc


//--------------------- .nv.constant4             --------------------------
	.section	.nv.constant4,"a",@progbits
	.align	8
	.align		8
.nv.constant4:
        /*0000*/ 	.dword	$str
	.align		8
        /*0008*/ 	.dword	vprintf


//--------------------- .text._Z13allot_requestPiS_S_S_S_S_S_iiS_S_ --------------------------
	.section	.text._Z13allot_requestPiS_S_S_S_S_S_iiS_S_,"ax",@progbits
	.align	128
        .global         _Z13allot_requestPiS_S_S_S_S_S_iiS_S_
        .type           _Z13allot_requestPiS_S_S_S_S_S_iiS_S_,@function
        .size           _Z13allot_requestPiS_S_S_S_S_S_iiS_S_,(.L_x_88 - _Z13allot_requestPiS_S_S_S_S_S_iiS_S_)
        .other          _Z13allot_requestPiS_S_S_S_S_S_iiS_S_,@"STO_CUDA_ENTRY STV_DEFAULT"
_Z13allot_requestPiS_S_S_S_S_S_iiS_S_:
.text._Z13allot_requestPiS_S_S_S_S_S_iiS_S_:
[----:B------:R-:W-:Y:S08]  /*0000*/  LDC R1, c[0x0][0x37c] ;  /* 0x0000df00ff017b82 */ /* 0x000ff00000000800 */
[----:B------:R-:W0:Y:S01]  /*0010*/  S2UR UR5, SR_CgaCtaId ;  /* 0x00000000000579c3 */ /* 0x000e220000008800 */
[----:B------:R-:W-:Y:S01]  /*0020*/  UMOV UR4, 0x400 ;  /* 0x0000040000047882 */ /* 0x000fe20000000000 */
[----:B------:R-:W-:-:S02]  /*0030*/  HFMA2 R13, -RZ, RZ, 0, 5.9604644775390625e-08 ;  /* 0x00000001ff0d7431 */ /* 0x000fc400000001ff */
[----:B------:R-:W-:Y:S01]  /*0040*/  IMAD.U32 R4, RZ, RZ, UR4 ;  /* 0x00000004ff047e24 */ /* 0x000fe2000f8e00ff */
[----:B------:R-:W1:Y:S01]  /*0050*/  S2R R29, SR_TID.X ;  /* 0x00000000001d7919 */ /* 0x000e620000002100 */
[----:B------:R-:W2:Y:S02]  /*0060*/  LDCU.64 UR6, c[0x0][0x358] ;  /* 0x00006b00ff0677ac */ /* 0x000ea40008000a00 */
[----:B------:R-:W3:Y:S08]  /*0070*/  LDC R5, c[0x0][0x3b8] ;  /* 0x0000ee00ff057b82 */ /* 0x000ef00000000800 */
[----:B------:R-:W4:Y:S01]  /*0080*/  LDC.64 R6, c[0x0][0x398] ;  /* 0x0000e600ff067b82 */ /* 0x000f220000000a00 */
[----:B0-----:R-:W-:-:S07]  /*0090*/  IMAD.U32 R3, RZ, RZ, UR5 ;  /* 0x00000005ff037e24 */ /* 0x001fce000f8e00ff */
[----:B------:R-:W0:Y:S01]  /*00a0*/  LDC.64 R10, c[0x0][0x3a0] ;  /* 0x0000e800ff0a7b82 */ /* 0x000e220000000a00 */
[----:B------:R-:W-:Y:S01]  /*00b0*/  LEA R8, R3, R4, 0x18 ;  /* 0x0000000403087211 */ /* 0x000fe200078ec0ff */
[----:B---3--:R-:W-:-:S04]  /*00c0*/  IMAD.SHL.U32 R5, R5, 0x400, RZ ;  /* 0x0000040005057824 */ /* 0x008fc800078e00ff */
[----:B------:R-:W-:Y:S04]  /*00d0*/  STS [R8+0x5008], R13 ;  /* 0x0050080d08007388 */ /* 0x000fe80000000800 */
[----:B------:R-:W-:Y:S01]  /*00e0*/  STS [R8+0x500c], R5 ;  /* 0x00500c0508007388 */ /* 0x000fe20000000800 */
[----:B------:R-:W-:Y:S06]  /*00f0*/  BAR.SYNC.DEFER_BLOCKING 0x0 ;  /* 0x0000000000007b1d */ /* 0x000fec0000010000 */
[----:B------:R-:W1:Y:S02]  /*0100*/  LDS R0, [R8+0x500c] ;  /* 0x00500c0008007984 */ /* 0x000e640000000800 */
[----:B-1----:R-:W-:-:S04]  /*0110*/  IMAD.IADD R9, R0, 0x1, R29 ;  /* 0x0000000100097824 */ /* 0x002fc800078e021d */
[----:B----4-:R-:W-:-:S04]  /*0120*/  IMAD.WIDE.U32 R6, R9, 0x4, R6 ;  /* 0x0000000409067825 */ /* 0x010fc800078e0006 */
[----:B0-----:R-:W-:Y:S02]  /*0130*/  IMAD.WIDE.U32 R10, R9, 0x4, R10 ;  /* 0x00000004090a7825 */ /* 0x001fe400078e000a */
[----:B--2---:R-:W2:Y:S04]  /*0140*/  LDG.E R6, desc[UR6][R6.64] ;  /* 0x0000000606067981 */ /* 0x004ea8000c1e1900 */
[----:B------:R-:W2:Y:S01]  /*0150*/  LDG.E R11, desc[UR6][R10.64] ;  /* 0x000000060a0b7981 */ /* 0x000ea2000c1e1900 */
[----:B------:R-:W-:Y:S01]  /*0160*/  VIADD R2, R4, 0x1000 ;  /* 0x0000100004027836 */ /* 0x000fe20000000000 */
[C---:B------:R-:W-:Y:S01]  /*0170*/  ISETP.NE.AND P0, PT, R29.reuse, RZ, PT ;  /* 0x000000ff1d00720c */ /* 0x040fe20003f05270 */
[----:B------:R-:W-:-:S03]  /*0180*/  IMAD R0, R29, 0x4, R8 ;  /* 0x000000041d007824 */ /* 0x000fc600078e0208 */
[----:B------:R-:W-:-:S04]  /*0190*/  LEA R2, R3, R2, 0x18 ;  /* 0x0000000203027211 */ /* 0x000fc800078ec0ff */
[----:B------:R-:W-:Y:S01]  /*01a0*/  LEA R12, R29, R2, 0x2 ;  /* 0x000000021d0c7211 */ /* 0x000fe200078e10ff */
[----:B--2---:R-:W-:-:S05]  /*01b0*/  IMAD R5, R6, 0x64, R11 ;  /* 0x0000006406057824 */ /* 0x004fca00078e020b */
[----:B------:R0:W-:Y:S04]  /*01c0*/  STS [R0], R5 ;  /* 0x0000000500007388 */ /* 0x0001e80000000800 */
[----:B------:R0:W-:Y:S01]  /*01d0*/  STS [R12], R9 ;  /* 0x000000090c007388 */ /* 0x0001e20000000800 */
[----:B------:R-:W-:Y:S06]  /*01e0*/  BAR.SYNC.DEFER_BLOCKING 0x0 ;  /* 0x0000000000007b1d */ /* 0x000fec0000010000 */
[----:B------:R-:W-:Y:S05]  /*01f0*/  @P0 BRA `(.L_x_0) ;  /* 0x0000006000b40947 */ /* 0x000fea0003800000 */
[----:B------:R-:W-:Y:S01]  /*0200*/  STS [R8+0x5008], R13 ;  /* 0x0050080d08007388 */ /* 0x000fe20000000800 */
[----:B------:R-:W1:Y:S03]  /*0210*/  LDC R10, c[0x0][0x3bc] ;  /* 0x0000ef00ff0a7b82 */ /* 0x000e660000000800 */
[----:B0-----:R-:W1:Y:S02]  /*0220*/  LDS R5, [R8+0x5008] ;  /* 0x0050080008057984 */ /* 0x001e640000000800 */
[----:B-1----:R-:W-:-:S13]  /*0230*/  ISETP.GE.AND P0, PT, R5, R10, PT ;  /* 0x0000000a0500720c */ /* 0x002fda0003f06270 */
[----:B------:R-:W-:Y:S05]  /*0240*/  @P0 BRA `(.L_x_0) ;  /* 0x0000006000a00947 */ /* 0x000fea0003800000 */
[----:B------:R-:W-:-:S13]  /*0250*/  ISETP.GT.AND P0, PT, R10, RZ, PT ;  /* 0x000000ff0a00720c */ /* 0x000fda0003f04270 */
[----:B------:R-:W-:Y:S05]  /*0260*/  @P0 BRA `(.L_x_1) ;  /* 0x0000002c004c0947 */ /* 0x000fea0003800000 */
.L_x_29:
[----:B------:R-:W-:Y:S05]  /*0270*/  YIELD ;  /* 0x0000000000007946 */ /* 0x000fea0003800000 */
[----:B------:R-:W0:Y:S01]  /*0280*/  S2UR UR5, SR_CgaCtaId ;  /* 0x00000000000579c3 */ /* 0x000e220000008800 */
[----:B------:R-:W-:Y:S01]  /*0290*/  UMOV UR4, 0x400 ;  /* 0x0000040000047882 */ /* 0x000fe20000000000 */
[----:B------:R-:W-:Y:S02]  /*02a0*/  IMAD.MOV.U32 R9, RZ, RZ, RZ ;  /* 0x000000ffff097224 */ /* 0x000fe400078e00ff */
[----:B------:R-:W-:Y:S01]  /*02b0*/  IMAD.U32 R4, RZ, RZ, UR4 ;  /* 0x00000004ff047e24 */ /* 0x000fe2000f8e00ff */
[----:B-1----:R-:W1:Y:S02]  /*02c0*/  LDCU UR4, c[0x0][0x3bc] ;  /* 0x00007780ff0477ac */ /* 0x002e640008000800 */
[----:B-1----:R-:W-:-:S02]  /*02d0*/  IMAD.U32 R6, RZ, RZ, UR4 ;  /* 0x00000004ff067e24 */ /* 0x002fc4000f8e00ff */
[----:B0-----:R-:W-:-:S05]  /*02e0*/  IMAD.U32 R3, RZ, RZ, UR5 ;  /* 0x00000005ff037e24 */ /* 0x001fca000f8e00ff */
[----:B------:R-:W-:-:S05]  /*02f0*/  LEA R8, R3, R4, 0x18 ;  /* 0x0000000403087211 */ /* 0x000fca00078ec0ff */
[----:B------:R-:W0:Y:S02]  /*0300*/  LDS R5, [R8+0x5008] ;  /* 0x0050080008057984 */ /* 0x000e240000000800 */
[----:B0-----:R-:W-:Y:S02]  /*0310*/  ISETP.GE.AND P0, PT, R5, R6, PT ;  /* 0x000000060500720c */ /* 0x001fe40003f06270 */
[----:B------:R-:W-:-:S11]  /*0320*/  MOV R5, RZ ;  /* 0x000000ff00057202 */ /* 0x000fd60000000f00 */
[----:B--234-:R-:W-:Y:S05]  /*0330*/  @P0 BRA `(.L_x_2) ;  /* 0x0000001c00ac0947 */ /* 0x01cfea0003800000 */
[----:B------:R-:W-:Y:S02]  /*0340*/  IMAD.MOV.U32 R9, RZ, RZ, RZ ;  /* 0x000000ffff097224 */ /* 0x000fe400078e00ff */
[----:B------:R-:W-:-:S07]  /*0350*/  IMAD.MOV.U32 R5, RZ, RZ, RZ ;  /* 0x000000ffff057224 */ /* 0x000fce00078e00ff */
.L_x_21:
[----:B------:R-:W-:Y:S05]  /*0360*/  YIELD ;  /* 0x0000000000007946 */ /* 0x000fea0003800000 */
[----:B------:R-:W0:Y:S01]  /*0370*/  S2UR UR5, SR_CgaCtaId ;  /* 0x00000000000579c3 */ /* 0x000e220000008800 */
[----:B------:R-:W-:Y:S01]  /*0380*/  UMOV UR4, 0x400 ;  /* 0x0000040000047882 */ /* 0x000fe20000000000 */
[----:B------:R-:W-:Y:S01]  /*0390*/  IMAD.MOV.U32 R11, RZ, RZ, R5 ;  /* 0x000000ffff0b7224 */ /* 0x000fe200078e0005 */
[----:B------:R-:W-:Y:S02]  /*03a0*/  MOV R4, UR4 ;  /* 0x0000000400047c02 */ /* 0x000fe40008000f00 */
[----:B-1----:R-:W1:Y:S01]  /*03b0*/  LDCU UR4, c[0x0][0x3bc] ;  /* 0x00007780ff0477ac */ /* 0x002e620008000800 */
[----:B0-----:R-:W-:-:S05]  /*03c0*/  IMAD.U32 R3, RZ, RZ, UR5 ;  /* 0x00000005ff037e24 */ /* 0x001fca000f8e00ff */
[----:B------:R-:W-:-:S05]  /*03d0*/  LEA R6, R3, R4, 0x18 ;  /* 0x0000000403067211 */ /* 0x000fca00078ec0ff */
[----:B------:R-:W0:Y:S04]  /*03e0*/  LDS R8, [R6+0x5008] ;  /* 0x0050080006087984 */ /* 0x000e280000000800 */
[----:B------:R-:W1:Y:S01]  /*03f0*/  LDS R10, [R6+0x5008] ;  /* 0x00500800060a7984 */ /* 0x000e620000000800 */
[----:B0-----:R-:W-:-:S05]  /*0400*/  IMAD.IADD R7, R8, 0x1, R5 ;  /* 0x0000000108077824 */ /* 0x001fca00078e0205 */
[----:B-1----:R-:W-:-:S04]  /*0410*/  VIADDMNMX R10, R7, R10, UR4, PT ;  /* 0x00000004070a7e46 */ /* 0x002fc8000b80010a */
[----:B------:R-:W-:Y:S01]  /*0420*/  ISETP.GE.AND P0, PT, R7, R10, PT ;  /* 0x0000000a0700720c */ /* 0x000fe20003f06270 */
[----:B------:R-:W-:-:S03]  /*0430*/  IMAD.MOV.U32 R5, RZ, RZ, R10 ;  /* 0x000000ffff057224 */ /* 0x000fc600078e000a */
[----:B------:R-:W-:Y:S02]  /*0440*/  ISETP.LT.OR P0, PT, R8, 0x1, P0 ;  /* 0x000000010800780c */ /* 0x000fe40000701670 */
[----:B------:R-:W-:-:S11]  /*0450*/  MOV R8, R7 ;  /* 0x0000000700087202 */ /* 0x000fd60000000f00 */
[----:B--234-:R-:W-:Y:S05]  /*0460*/  @P0 BRA `(.L_x_3) ;  /* 0x00000000009c0947 */ /* 0x01cfea0003800000 */
[----:B------:R-:W-:-:S05]  /*0470*/  VIADD R10, R4, 0x3000 ;  /* 0x00003000040a7836 */ /* 0x000fca0000000000 */
[----:B------:R-:W-:-:S07]  /*0480*/  LEA R10, R3, R10, 0x18 ;  /* 0x0000000a030a7211 */ /* 0x000fce00078ec0ff */
.L_x_6:
[----:B------:R-:W-:Y:S01]  /*0490*/  IMAD R3, R11, 0x4, R6 ;  /* 0x000000040b037824 */ /* 0x000fe200078e0206 */
[----:B------:R-:W-:-:S04]  /*04a0*/  LEA R4, R8, R6, 0x2 ;  /* 0x0000000608047211 */ /* 0x000fc800078e10ff */
[----:B0-----:R-:W-:Y:S04]  /*04b0*/  LDS R12, [R3] ;  /* 0x00000000030c7984 */ /* 0x001fe80000000800 */
[----:B------:R-:W0:Y:S02]  /*04c0*/  LDS R15, [R4] ;  /* 0x00000000040f7984 */ /* 0x000e240000000800 */
[----:B0-----:R-:W-:-:S13]  /*04d0*/  ISETP.GT.U32.AND P0, PT, R12, R15, PT ;  /* 0x0000000f0c00720c */ /* 0x001fda0003f04070 */
[----:B------:R-:W-:Y:S05]  /*04e0*/  @P0 BRA `(.L_x_4) ;  /* 0x0000000000300947 */ /* 0x000fea0003800000 */
[C---:B------:R-:W-:Y:S01]  /*04f0*/  IMAD R13, R11.reuse, 0x4, R2 ;  /* 0x000000040b0d7824 */ /* 0x040fe200078e0202 */
[----:B------:R-:W0:Y:S01]  /*0500*/  S2UR UR5, SR_CgaCtaId ;  /* 0x00000000000579c3 */ /* 0x000e220000008800 */
[----:B------:R-:W-:Y:S01]  /*0510*/  UMOV UR4, 0x400 ;  /* 0x0000040000047882 */ /* 0x000fe20000000000 */
[----:B------:R-:W-:Y:S02]  /*0520*/  VIADD R11, R11, 0x1 ;  /* 0x000000010b0b7836 */ /* 0x000fe40000000000 */
[----:B------:R-:W-:Y:S01]  /*0530*/  IMAD.U32 R4, RZ, RZ, UR4 ;  /* 0x00000004ff047e24 */ /* 0x000fe2000f8e00ff */
[----:B------:R-:W1:Y:S04]  /*0540*/  LDS R13, [R13] ;  /* 0x000000000d0d7984 */ /* 0x000e680000000800 */
[----:B------:R-:W-:Y:S01]  /*0550*/  IADD3 R14, PT, PT, R4, 0x2000, RZ ;  /* 0x00002000040e7810 */ /* 0x000fe20007ffe0ff */
[----:B0-----:R-:W-:-:S05]  /*0560*/  IMAD.U32 R3, RZ, RZ, UR5 ;  /* 0x00000005ff037e24 */ /* 0x001fca000f8e00ff */
[----:B------:R-:W-:-:S05]  /*0570*/  LEA R14, R3, R14, 0x18 ;  /* 0x0000000e030e7211 */ /* 0x000fca00078ec0ff */
[----:B------:R-:W-:-:S05]  /*0580*/  IMAD R14, R9, 0x4, R14 ;  /* 0x00000004090e7824 */ /* 0x000fca00078e020e */
[----:B-1----:R0:W-:Y:S01]  /*0590*/  STS [R14], R13 ;  /* 0x0000000d0e007388 */ /* 0x0021e20000000800 */
[----:B------:R-:W-:Y:S05]  /*05a0*/  BRA `(.L_x_5) ;  /* 0x0000000000307947 */ /* 0x000fea0003800000 */
.L_x_4:
[C---:B------:R-:W-:Y:S01]  /*05b0*/  IMAD R13, R8.reuse, 0x4, R2 ;  /* 0x00000004080d7824 */ /* 0x040fe200078e0202 */
[----:B------:R-:W0:Y:S01]  /*05c0*/  S2UR UR5, SR_CgaCtaId ;  /* 0x00000000000579c3 */ /* 0x000e220000008800 */
[----:B------:R-:W-:Y:S01]  /*05d0*/  UMOV UR4, 0x400 ;  /* 0x0000040000047882 */ /* 0x000fe20000000000 */
[----:B------:R-:W-:Y:S01]  /*05e0*/  VIADD R8, R8, 0x1 ;  /* 0x0000000108087836 */ /* 0x000fe20000000000 */
[----:B------:R-:W-:Y:S02]  /*05f0*/  MOV R4, UR4 ;  /* 0x0000000400047c02 */ /* 0x000fe40008000f00 */
[----:B------:R-:W1:Y:S03]  /*0600*/  LDS R13, [R13] ;  /* 0x000000000d0d7984 */ /* 0x000e660000000800 */
[----:B------:R-:W-:Y:S02]  /*0610*/  VIADD R12, R4, 0x2000 ;  /* 0x00002000040c7836 */ /* 0x000fe40000000000 */
[----:B0-----:R-:W-:-:S05]  /*0620*/  IMAD.U32 R3, RZ, RZ, UR5 ;  /* 0x00000005ff037e24 */ /* 0x001fca000f8e00ff */
[----:B------:R-:W-:-:S05]  /*0630*/  LEA R12, R3, R12, 0x18 ;  /* 0x0000000c030c7211 */ /* 0x000fca00078ec0ff */
[----:B------:R-:W-:Y:S01]  /*0640*/  IMAD R14, R9, 0x4, R12 ;  /* 0x00000004090e7824 */ /* 0x000fe200078e020c */
[----:B------:R-:W-:-:S04]  /*0650*/  MOV R12, R15 ;  /* 0x0000000f000c7202 */ /* 0x000fc80000000f00 */
[----:B-1----:R1:W-:Y:S03]  /*0660*/  STS [R14], R13 ;  /* 0x0000000d0e007388 */ /* 0x0023e60000000800 */
.L_x_5:
[----:B------:R-:W-:Y:S01]  /*0670*/  IMAD R15, R9, 0x8, R10 ;  /* 0x00000008090f7824 */ /* 0x000fe200078e020a */
[----:B------:R-:W-:Y:S01]  /*0680*/  ISETP.GE.AND P0, PT, R8, R5, PT ;  /* 0x000000050800720c */ /* 0x000fe20003f06270 */
[----:B01----:R-:W-:Y:S01]  /*0690*/  IMAD.MOV.U32 R13, RZ, RZ, RZ ;  /* 0x000000ffff0d7224 */ /* 0x003fe200078e00ff */
[----:B------:R-:W-:Y:S02]  /*06a0*/  ISETP.LT.AND P1, PT, R11, R7, PT ;  /* 0x000000070b00720c */ /* 0x000fe40003f21270 */
[----:B------:R-:W-:Y:S02]  /*06b0*/  IADD3 R9, PT, PT, R9, 0x1, RZ ;  /* 0x0000000109097810 */ /* 0x000fe40007ffe0ff */
[----:B------:R0:W-:Y:S09]  /*06c0*/  STS.64 [R15], R12 ;  /* 0x0000000c0f007388 */ /* 0x0001f20000000a00 */
[----:B------:R-:W-:Y:S05]  /*06d0*/  @!P0 BRA P1, `(.L_x_6) ;  /* 0xfffffffc006c8947 */ /* 0x000fea000083ffff */
.L_x_3:
[----:B------:R-:W-:Y:S01]  /*06e0*/  ISETP.GE.AND P0, PT, R11, R7, PT ;  /* 0x000000070b00720c */ /* 0x000fe20003f06270 */
[----:B------:R-:W-:-:S12]  /*06f0*/  IMAD.MOV.U32 R10, RZ, RZ, R9 ;  /* 0x000000ffff0a7224 */ /* 0x000fd800078e0009 */
[----:B------:R-:W-:Y:S05]  /*0700*/  @P0 BRA `(.L_x_7) ;  /* 0x0000000c00480947 */ /* 0x000fea0003800000 */
[--C-:B------:R-:W-:Y:S02]  /*0710*/  IMAD.IADD R10, R7, 0x1, -R11.reuse ;  /* 0x00000001070a7824 */ /* 0x100fe400078e0a0b */
[----:B------:R-:W-:-:S03]  /*0720*/  IMAD.MOV.U32 R18, RZ, RZ, R11 ;  /* 0x000000ffff127224 */ /* 0x000fc600078e000b */
[----:B0-----:R-:W-:Y:S02]  /*0730*/  LOP3.LUT P0, R15, R10, 0x3, RZ, 0xc0, !PT ;  /* 0x000000030a0f7812 */ /* 0x001fe4000780c0ff */
[----:B------:R-:W-:-:S11]  /*0740*/  MOV R10, R9 ;  /* 0x00000009000a7202 */ /* 0x000fd60000000f00 */
[----:B------:R-:W-:Y:S05]  /*0750*/  @!P0 BRA `(.L_x_8) ;  /* 0x0000000000848947 */ /* 0x000fea0003800000 */
[C---:B------:R-:W-:Y:S01]  /*0760*/  IMAD R16, R11.reuse, 0x4, R2 ;  /* 0x000000040b107824 */ /* 0x040fe200078e0202 */
[----:B------:R-:W-:Y:S01]  /*0770*/  LEA R19, R11, R6, 0x2 ;  /* 0x000000060b137211 */ /* 0x000fe200078e10ff */
[----:B------:R-:W-:Y:S01]  /*0780*/  VIADD R10, R4, 0x2000 ;  /* 0x00002000040a7836 */ /* 0x000fe20000000000 */
[----:B------:R-:W-:Y:S01]  /*0790*/  ISETP.NE.AND P0, PT, R15, 0x1, PT ;  /* 0x000000010f00780c */ /* 0x000fe20003f05270 */
[----:B------:R-:W-:Y:S01]  /*07a0*/  IMAD.MOV.U32 R13, RZ, RZ, RZ ;  /* 0x000000ffff0d7224 */ /* 0x000fe200078e00ff */
[----:B------:R-:W0:Y:S01]  /*07b0*/  LDS R14, [R16] ;  /* 0x00000000100e7984 */ /* 0x000e220000000800 */
[----:B------:R-:W-:Y:S02]  /*07c0*/  IADD3 R18, PT, PT, R11, 0x1, RZ ;  /* 0x000000010b127810 */ /* 0x000fe40007ffe0ff */
[----:B------:R-:W-:-:S05]  /*07d0*/  LEA R10, R3, R10, 0x18 ;  /* 0x0000000a030a7211 */ /* 0x000fca00078ec0ff */
[----:B------:R-:W-:Y:S02]  /*07e0*/  IMAD R17, R9, 0x4, R10 ;  /* 0x0000000409117824 */ /* 0x000fe400078e020a */
[----:B------:R-:W-:-:S05]  /*07f0*/  VIADD R10, R4, 0x3000 ;  /* 0x00003000040a7836 */ /* 0x000fca0000000000 */
[----:B------:R-:W-:-:S05]  /*0800*/  LEA R10, R3, R10, 0x18 ;  /* 0x0000000a030a7211 */ /* 0x000fca00078ec0ff */
[C---:B------:R-:W-:Y:S02]  /*0810*/  IMAD R21, R9.reuse, 0x8, R10 ;  /* 0x0000000809157824 */ /* 0x040fe400078e020a */
[----:B------:R-:W-:Y:S01]  /*0820*/  VIADD R10, R9, 0x1 ;  /* 0x00000001090a7836 */ /* 0x000fe20000000000 */
[----:B0-----:R-:W-:Y:S04]  /*0830*/  STS [R17], R14 ;  /* 0x0000000e11007388 */ /* 0x001fe80000000800 */
[----:B------:R-:W0:Y:S04]  /*0840*/  LDS R12, [R19] ;  /* 0x00000000130c7984 */ /* 0x000e280000000800 */
[----:B0-----:R0:W-:Y:S01]  /*0850*/  STS.64 [R21], R12 ;  /* 0x0000000c15007388 */ /* 0x0011e20000000a00 */
[----:B------:R-:W-:Y:S05]  /*0860*/  @!P0 BRA `(.L_x_8) ;  /* 0x0000000000408947 */ /* 0x000fea0003800000 */
[----:B------:R-:W1:Y:S01]  /*0870*/  LDS R14, [R16+0x4] ;  /* 0x00000400100e7984 */ /* 0x000e620000000800 */
[----:B0-----:R-:W-:Y:S01]  /*0880*/  IMAD.MOV.U32 R13, RZ, RZ, RZ ;  /* 0x000000ffff0d7224 */ /* 0x001fe200078e00ff */
[----:B------:R-:W-:Y:S01]  /*0890*/  ISETP.NE.AND P0, PT, R15, 0x2, PT ;  /* 0x000000020f00780c */ /* 0x000fe20003f05270 */
[----:B------:R-:W-:Y:S01]  /*08a0*/  VIADD R18, R11, 0x2 ;  /* 0x000000020b127836 */ /* 0x000fe20000000000 */
[----:B------:R-:W-:Y:S01]  /*08b0*/  IADD3 R10, PT, PT, R9, 0x2, RZ ;  /* 0x00000002090a7810 */ /* 0x000fe20007ffe0ff */
[----:B-1----:R-:W-:Y:S04]  /*08c0*/  STS [R17+0x4], R14 ;  /* 0x0000040e11007388 */ /* 0x002fe80000000800 */
[----:B------:R-:W0:Y:S04]  /*08d0*/  LDS R12, [R19+0x4] ;  /* 0x00000400130c7984 */ /* 0x000e280000000800 */
[----:B0-----:R1:W-:Y:S02]  /*08e0*/  STS.64 [R21+0x8], R12 ;  /* 0x0000080c15007388 */ /* 0x0013e40000000a00 */
[----:B------:R-:W-:Y:S05]  /*08f0*/  @!P0 BRA `(.L_x_8) ;  /* 0x00000000001c8947 */ /* 0x000fea0003800000 */
[----:B------:R-:W0:Y:S01]  /*0900*/  LDS R14, [R16+0x8] ;  /* 0x00000800100e7984 */ /* 0x000e220000000800 */
[----:B-1----:R-:W-:Y:S02]  /*0910*/  IMAD.MOV.U32 R13, RZ, RZ, RZ ;  /* 0x000000ffff0d7224 */ /* 0x002fe400078e00ff */
[----:B------:R-:W-:Y:S02]  /*0920*/  VIADD R10, R9, 0x3 ;  /* 0x00000003090a7836 */ /* 0x000fe40000000000 */
[----:B------:R-:W-:Y:S01]  /*0930*/  VIADD R18, R11, 0x3 ;  /* 0x000000030b127836 */ /* 0x000fe20000000000 */
[----:B0-----:R-:W-:Y:S04]  /*0940*/  STS [R17+0x8], R14 ;  /* 0x0000080e11007388 */ /* 0x001fe80000000800 */
[----:B------:R-:W0:Y:S04]  /*0950*/  LDS R12, [R19+0x8] ;  /* 0x00000800130c7984 */ /* 0x000e280000000800 */
[----:B0-----:R2:W-:Y:S02]  /*0960*/  STS.64 [R21+0x10], R12 ;  /* 0x0000100c15007388 */ /* 0x0015e40000000a00 */
.L_x_8:
[----:B------:R-:W-:-:S04]  /*0970*/  IADD3 R9, PT, PT, -R7, R11, RZ ;  /* 0x0000000b07097210 */ /* 0x000fc80007ffe1ff */
[----:B------:R-:W-:-:S13]  /*0980*/  ISETP.GT.U32.AND P0, PT, R9, -0x4, PT ;  /* 0xfffffffc0900780c */ /* 0x000fda0003f04070 */
[----:B------:R-:W-:Y:S05]  /*0990*/  @P0 BRA `(.L_x_7) ;  /* 0x0000000800a40947 */ /* 0x000fea0003800000 */
[----:B------:R-:W-:-:S13]  /*09a0*/  ISETP.GE.AND P0, PT, R18, R7, PT ;  /* 0x000000071200720c */ /* 0x000fda0003f06270 */
[----:B------:R-:W-:Y:S05]  /*09b0*/  @P0 BRA `(.L_x_9) ;  /* 0x0000000800200947 */ /* 0x000fea0003800000 */
[----:B------:R-:W-:Y:S01]  /*09c0*/  IMAD.IADD R9, R7, 0x1, -R18 ;  /* 0x0000000107097824 */ /* 0x000fe200078e0a12 */
[----:B------:R-:W-:-:S04]  /*09d0*/  PLOP3.LUT P0, PT, PT, PT, PT, 0x80, 0x8 ;  /* 0x000000000008781c */ /* 0x000fc80003f0f070 */
[----:B------:R-:W-:-:S13]  /*09e0*/  ISETP.GT.AND P1, PT, R9, 0xc, PT ;  /* 0x0000000c0900780c */ /* 0x000fda0003f24270 */
[----:B------:R-:W-:Y:S05]  /*09f0*/  @!P1 BRA `(.L_x_10) ;  /* 0x0000000400449947 */ /* 0x000fea0003800000 */
[C---:B012---:R-:W-:Y:S01]  /*0a00*/  VIADD R12, R4.reuse, 0x2000 ;  /* 0x00002000040c7836 */ /* 0x047fe20000000000 */
[----:B------:R-:W-:Y:S01]  /*0a10*/  PLOP3.LUT P0, PT, PT, PT, PT, 0x8, 0x80 ;  /* 0x000000000080781c */ /* 0x000fe20003f0e170 */
[----:B------:R-:W-:Y:S01]  /*0a20*/  VIADD R14, R4, 0x3000 ;  /* 0x00003000040e7836 */ /* 0x000fe20000000000 */
[----:B------:R-:W-:Y:S02]  /*0a30*/  IADD3 R11, PT, PT, R7, -0xc, RZ ;  /* 0xfffffff4070b7810 */ /* 0x000fe40007ffe0ff */
[C---:B------:R-:W-:Y:S02]  /*0a40*/  LEA R19, R3.reuse, R12, 0x18 ;  /* 0x0000000c03137211 */ /* 0x040fe400078ec0ff */
[----:B------:R-:W-:-:S07]  /*0a50*/  LEA R9, R3, R14, 0x18 ;  /* 0x0000000e03097211 */ /* 0x000fce00078ec0ff */
.L_x_11:
[----:B------:R-:W-:Y:S01]  /*0a60*/  IMAD R23, R18, 0x4, R2 ;  /* 0x0000000412177824 */ /* 0x000fe200078e0202 */
[C---:B---3--:R-:W-:Y:S01]  /*0a70*/  LEA R21, R10.reuse, R9, 0x3 ;  /* 0x000000090a157211 */ /* 0x048fe200078e18ff */
[----:B------:R-:W-:Y:S02]  /*0a80*/  IMAD R22, R10, 0x4, R19 ;  /* 0x000000040a167824 */ /* 0x000fe400078e0213 */
[C---:B------:R-:W-:Y:S01]  /*0a90*/  IMAD R20, R18.reuse, 0x4, R6 ;  /* 0x0000000412147824 */ /* 0x040fe200078e0206 */
[----:B------:R-:W0:Y:S01]  /*0aa0*/  LDS R15, [R23] ;  /* 0x00000000170f7984 */ /* 0x000e220000000800 */
[----:B------:R-:W-:Y:S01]  /*0ab0*/  IMAD.MOV.U32 R17, RZ, RZ, RZ ;  /* 0x000000ffff117224 */ /* 0x000fe200078e00ff */
[----:B------:R-:W-:Y:S01]  /*0ac0*/  IADD3 R18, PT, PT, R18, 0x10, RZ ;  /* 0x0000001012127810 */ /* 0x000fe20007ffe0ff */
[----:B------:R-:W-:Y:S02]  /*0ad0*/  IMAD.MOV.U32 R13, RZ, RZ, RZ ;  /* 0x000000ffff0d7224 */ /* 0x000fe400078e00ff */
[----:B------:R-:W-:Y:S01]  /*0ae0*/  VIADD R10, R10, 0x10 ;  /* 0x000000100a0a7836 */ /* 0x000fe20000000000 */
[----:B------:R-:W-:Y:S01]  /*0af0*/  ISETP.GE.AND P1, PT, R18, R11, PT ;  /* 0x0000000b1200720c */ /* 0x000fe20003f26270 */
[----:B0-----:R0:W-:Y:S04]  /*0b00*/  STS [R22], R15 ;  /* 0x0000000f16007388 */ /* 0x0011e80000000800 */
[----:B------:R-:W1:Y:S01]  /*0b10*/  LDS R16, [R20] ;  /* 0x0000000014107984 */ /* 0x000e620000000800 */
[----:B0-----:R-:W-:-:S03]  /*0b20*/  IMAD.MOV.U32 R15, RZ, RZ, RZ ;  /* 0x000000ffff0f7224 */ /* 0x001fc600078e00ff */
[----:B-1----:R-:W-:Y:S04]  /*0b30*/  STS.64 [R21], R16 ;  /* 0x0000001015007388 */ /* 0x002fe80000000a00 */
[----:B------:R-:W0:Y:S04]  /*0b40*/  LDS R25, [R23+0x4] ;  /* 0x0000040017197984 */ /* 0x000e280000000800 */
[----:B0-----:R-:W-:Y:S04]  /*0b50*/  STS [R22+0x4], R25 ;  /* 0x0000041916007388 */ /* 0x001fe80000000800 */
[----:B------:R-:W0:Y:S04]  /*0b60*/  LDS R12, [R20+0x4] ;  /* 0x00000400140c7984 */ /* 0x000e280000000800 */
[----:B0-----:R-:W-:Y:S04]  /*0b70*/  STS.64 [R21+0x8], R12 ;  /* 0x0000080c15007388 */ /* 0x001fe80000000a00 */
        /* <DEDUP_REMOVED lines=55> */
[----:B0-----:R3:W-:Y:S01]  /*0ef0*/  STS.64 [R21+0x78], R16 ;  /* 0x0000781015007388 */ /* 0x0017e20000000a00 */
[----:B------:R-:W-:Y:S05]  /*0f00*/  @!P1 BRA `(.L_x_11) ;  /* 0xfffffff800d49947 */ /* 0x000fea000383ffff */
.L_x_10:
[----:B------:R-:W-:-:S05]  /*0f10*/  IMAD.IADD R9, R7, 0x1, -R18 ;  /* 0x0000000107097824 */ /* 0x000fca00078e0a12 */
[----:B------:R-:W-:-:S13]  /*0f20*/  ISETP.GT.AND P1, PT, R9, 0x4, PT ;  /* 0x000000040900780c */ /* 0x000fda0003f24270 */
[----:B------:R-:W-:Y:S05]  /*0f30*/  @!P1 BRA `(.L_x_12) ;  /* 0x0000000000b89947 */ /* 0x000fea0003800000 */
[----:B------:R-:W-:Y:S01]  /*0f40*/  IMAD R19, R18, 0x4, R2 ;  /* 0x0000000412137824 */ /* 0x000fe200078e0202 */
[----:B012---:R-:W-:Y:S01]  /*0f50*/  IADD3 R12, PT, PT, R4, 0x2000, RZ ;  /* 0x00002000040c7810 */ /* 0x007fe20007ffe0ff */
[----:B------:R-:W-:Y:S01]  /*0f60*/  IMAD R9, R18, 0x4, R6 ;  /* 0x0000000412097824 */ /* 0x000fe200078e0206 */
[----:B------:R-:W-:Y:S01]  /*0f70*/  PLOP3.LUT P0, PT, PT, PT, PT, 0x8, 0x80 ;  /* 0x000000000080781c */ /* 0x000fe20003f0e170 */
[----:B---3--:R-:W-:Y:S01]  /*0f80*/  IMAD.MOV.U32 R17, RZ, RZ, RZ ;  /* 0x000000ffff117224 */ /* 0x008fe200078e00ff */
[----:B------:R-:W0:Y:S01]  /*0f90*/  LDS R14, [R19] ;  /* 0x00000000130e7984 */ /* 0x000e220000000800 */
[C---:B------:R-:W-:Y:S01]  /*0fa0*/  LEA R11, R3.reuse, R12, 0x18 ;  /* 0x0000000c030b7211 */ /* 0x040fe200078ec0ff */
[----:B------:R-:W-:Y:S01]  /*0fb0*/  VIADD R12, R4, 0x3000 ;  /* 0x00003000040c7836 */ /* 0x000fe20000000000 */
[----:B------:R-:W-:Y:S01]  /*0fc0*/  IADD3 R18, PT, PT, R18, 0x8, RZ ;  /* 0x0000000812127810 */ /* 0x000fe20007ffe0ff */
[----:B------:R-:W-:Y:S02]  /*0fd0*/  IMAD.MOV.U32 R13, RZ, RZ, RZ ;  /* 0x000000ffff0d7224 */ /* 0x000fe400078e00ff */
[----:B------:R-:W-:Y:S01]  /*0fe0*/  IMAD R11, R10, 0x4, R11 ;  /* 0x000000040a0b7824 */ /* 0x000fe200078e020b */
[----:B------:R-:W-:Y:S01]  /*0ff0*/  LEA R21, R3, R12, 0x18 ;  /* 0x0000000c03157211 */ /* 0x000fe200078ec0ff */
[----:B------:R-:W-:-:S03]  /*1000*/  IMAD.MOV.U32 R15, RZ, RZ, RZ ;  /* 0x000000ffff0f7224 */ /* 0x000fc600078e00ff */
[C---:B------:R-:W-:Y:S01]  /*1010*/  LEA R21, R10.reuse, R21, 0x3 ;  /* 0x000000150a157211 */ /* 0x040fe200078e18ff */
[----:B------:R-:W-:Y:S01]  /*1020*/  VIADD R10, R10, 0x8 ;  /* 0x000000080a0a7836 */ /* 0x000fe20000000000 */
[----:B0-----:R-:W-:Y:S04]  /*1030*/  STS [R11], R14 ;  /* 0x0000000e0b007388 */ /* 0x001fe80000000800 */
[----:B------:R-:W0:Y:S04]  /*1040*/  LDS R16, [R9] ;  /* 0x0000000009107984 */ /* 0x000e280000000800 */
[----:B0-----:R-:W-:Y:S04]  /*1050*/  STS.64 [R21], R16 ;  /* 0x0000001015007388 */ /* 0x001fe80000000a00 */
        /* <DEDUP_REMOVED lines=27> */
[----:B0-----:R4:W-:Y:S02]  /*1210*/  STS.64 [R21+0x38], R12 ;  /* 0x0000380c15007388 */ /* 0x0019e40000000a00 */
.L_x_12:
[----:B------:R-:W-:-:S13]  /*1220*/  ISETP.EQ.AND P1, PT, R18, R7, PT ;  /* 0x000000071200720c */ /* 0x000fda0003f22270 */
[----:B------:R-:W-:Y:S05]  /*1230*/  @!P0 BRA P1, `(.L_x_7) ;  /* 0x00000000007c8947 */ /* 0x000fea0000800000 */
.L_x_9:
[C---:B012-4-:R-:W-:Y:S02]  /*1240*/  VIADD R12, R4.reuse, 0x2000 ;  /* 0x00002000040c7836 */ /* 0x057fe40000000000 */
[----:B------:R-:W-:-:S03]  /*1250*/  VIADD R14, R4, 0x3000 ;  /* 0x00003000040e7836 */ /* 0x000fc60000000000 */
[C---:B------:R-:W-:Y:S02]  /*1260*/  LEA R9, R3.reuse, R12, 0x18 ;  /* 0x0000000c03097211 */ /* 0x040fe400078ec0ff */
[----:B------:R-:W-:-:S07]  /*1270*/  LEA R11, R3, R14, 0x18 ;  /* 0x0000000e030b7211 */ /* 0x000fce00078ec0ff */
.L_x_13:
[----:B------:R-:W-:Y:S01]  /*1280*/  LEA R22, R18, R2, 0x2 ;  /* 0x0000000212167211 */ /* 0x000fe200078e10ff */
[----:B------:R-:W-:Y:S02]  /*1290*/  IMAD R23, R10, 0x4, R9 ;  /* 0x000000040a177824 */ /* 0x000fe400078e0209 */
[----:B0-----:R-:W-:Y:S02]  /*12a0*/  HFMA2 R13, -RZ, RZ, 0, 0 ;  /* 0x00000000ff0d7431 */ /* 0x001fe400000001ff */
[----:B------:R-:W-:Y:S01]  /*12b0*/  IMAD R24, R18, 0x4, R6 ;  /* 0x0000000412187824 */ /* 0x000fe200078e0206 */
[----:B---3--:R-:W0:Y:S01]  /*12c0*/  LDS R16, [R22] ;  /* 0x0000000016107984 */ /* 0x008e220000000800 */
[C---:B------:R-:W-:Y:S01]  /*12d0*/  IMAD R25, R10.reuse, 0x8, R11 ;  /* 0x000000080a197824 */ /* 0x040fe200078e020b */
[----:B------:R-:W-:Y:S01]  /*12e0*/  IADD3 R10, PT, PT, R10, 0x4, RZ ;  /* 0x000000040a0a7810 */ /* 0x000fe20007ffe0ff */
[----:B------:R-:W-:Y:S02]  /*12f0*/  IMAD.MOV.U32 R15, RZ, RZ, RZ ;  /* 0x000000ffff0f7224 */ /* 0x000fe400078e00ff */
[----:B------:R-:W-:-:S02]  /*1300*/  IMAD.MOV.U32 R17, RZ, RZ, RZ ;  /* 0x000000ffff117224 */ /* 0x000fc400078e00ff */
[----:B------:R-:W-:-:S05]  /*1310*/  VIADD R18, R18, 0x4 ;  /* 0x0000000412127836 */ /* 0x000fca0000000000 */
[----:B------:R-:W-:Y:S01]  /*1320*/  ISETP.NE.AND P0, PT, R18, R7, PT ;  /* 0x000000071200720c */ /* 0x000fe20003f05270 */
        /* <DEDUP_REMOVED lines=15> */
[----:B------:R-:W-:Y:S05]  /*1420*/  @P0 BRA `(.L_x_13) ;  /* 0xfffffffc00940947 */ /* 0x000fea000383ffff */
.L_x_7:
[----:B------:R-:W-:Y:S01]  /*1430*/  ISETP.GE.AND P0, PT, R8, R5, PT ;  /* 0x000000050800720c */ /* 0x000fe20003f06270 */
[----:B------:R-:W-:-:S12]  /*1440*/  IMAD.MOV.U32 R9, RZ, RZ, R10 ;  /* 0x000000ffff097224 */ /* 0x000fd800078e000a */
[----:B------:R-:W-:Y:S05]  /*1450*/  @P0 BRA `(.L_x_14) ;  /* 0x0000000c00480947 */ /* 0x000fea0003800000 */
[----:B------:R-:W-:Y:S01]  /*1460*/  IMAD.IADD R7, R5, 0x1, -R8 ;  /* 0x0000000105077824 */ /* 0x000fe200078e0a08 */
[----:B------:R-:W-:-:S04]  /*1470*/  MOV R9, R10 ;  /* 0x0000000a00097202 */ /* 0x000fc80000000f00 */
[----:B------:R-:W-:Y:S01]  /*1480*/  LOP3.LUT P0, R14, R7, 0x3, RZ, 0xc0, !PT ;  /* 0x00000003070e7812 */ /* 0x000fe2000780c0ff */
[----:B------:R-:W-:-:S12]  /*1490*/  IMAD.MOV.U32 R7, RZ, RZ, R8 ;  /* 0x000000ffff077224 */ /* 0x000fd800078e0008 */
[----:B------:R-:W-:Y:S05]  /*14a0*/  @!P0 BRA `(.L_x_15) ;  /* 0x0000000000848947 */ /* 0x000fea0003800000 */
[C---:B0-----:R-:W-:Y:S01]  /*14b0*/  IMAD R15, R8.reuse, 0x4, R2 ;  /* 0x00000004080f7824 */ /* 0x041fe200078e0202 */
[----:B---3--:R-:W-:Y:S01]  /*14c0*/  LEA R17, R8, R6, 0x2 ;  /* 0x0000000608117211 */ /* 0x008fe200078e10ff */
[----:B-12-4-:R-:W-:Y:S01]  /*14d0*/  VIADD R12, R4, 0x2000 ;  /* 0x00002000040c7836 */ /* 0x016fe20000000000 */
[----:B------:R-:W-:Y:S01]  /*14e0*/  ISETP.NE.AND P0, PT, R14, 0x1, PT ;  /* 0x000000010e00780c */ /* 0x000fe20003f05270 */
[----:B------:R-:W-:Y:S01]  /*14f0*/  VIADD R18, R4, 0x3000 ;  /* 0x0000300004127836 */ /* 0x000fe20000000000 */
[----:B------:R-:W0:Y:S01]  /*1500*/  LDS R11, [R15] ;  /* 0x000000000f0b7984 */ /* 0x000e220000000800 */
[----:B------:R-:W-:Y:S01]  /*1510*/  IMAD.MOV.U32 R13, RZ, RZ, RZ ;  /* 0x000000ffff0d7224 */ /* 0x000fe200078e00ff */
[C---:B------:R-:W-:Y:S01]  /*1520*/  LEA R7, R3.reuse, R12, 0x18 ;  /* 0x0000000c03077211 */ /* 0x040fe200078ec0ff */
[----:B------:R-:W-:Y:S01]  /*1530*/  VIADD R9, R10, 0x1 ;  /* 0x000000010a097836 */ /* 0x000fe20000000000 */
[----:B------:R-:W-:-:S03]  /*1540*/  LEA R19, R3, R18, 0x18 ;  /* 0x0000001203137211 */ /* 0x000fc600078ec0ff */
[----:B------:R-:W-:Y:S01]  /*1550*/  IMAD R16, R10, 0x4, R7 ;  /* 0x000000040a107824 */ /* 0x000fe200078e0207 */
[----:B------:R-:W-:Y:S01]  /*1560*/  IADD3 R7, PT, PT, R8, 0x1, RZ ;  /* 0x0000000108077810 */ /* 0x000fe20007ffe0ff */
[----:B------:R-:W-:-:S03]  /*1570*/  IMAD R19, R10, 0x8, R19 ;  /* 0x000000080a137824 */ /* 0x000fc600078e0213 */
        /* <DEDUP_REMOVED lines=13> */
[----:B------:R-:W1:Y:S01]  /*1650*/  LDS R11, [R15+0x8] ;  /* 0x000008000f0b7984 */ /* 0x000e620000000800 */
[----:B0-----:R-:W-:Y:S02]  /*1660*/  IMAD.MOV.U32 R13, RZ, RZ, RZ ;  /* 0x000000ffff0d7224 */ /* 0x001fe400078e00ff */
[----:B------:R-:W-:Y:S02]  /*1670*/  VIADD R9, R10, 0x3 ;  /* 0x000000030a097836 */ /* 0x000fe40000000000 */
[----:B------:R-:W-:Y:S01]  /*1680*/  VIADD R7, R8, 0x3 ;  /* 0x0000000308077836 */ /* 0x000fe20000000000 */
[----:B-1----:R-:W-:Y:S04]  /*1690*/  STS [R16+0x8], R11 ;  /* 0x0000080b10007388 */ /* 0x002fe80000000800 */
[----:B------:R-:W0:Y:S04]  /*16a0*/  LDS R12, [R17+0x8] ;  /* 0x00000800110c7984 */ /* 0x000e280000000800 */
[----:B0-----:R0:W-:Y:S02]  /*16b0*/  STS.64 [R19+0x10], R12 ;  /* 0x0000100c13007388 */ /* 0x0011e40000000a00 */
.L_x_15:
        /* <DEDUP_REMOVED lines=9> */
[C---:B012-4-:R-:W-:Y:S01]  /*1750*/  VIADD R12, R4.reuse, 0x2000 ;  /* 0x00002000040c7836 */ /* 0x057fe20000000000 */
[----:B------:R-:W-:Y:S01]  /*1760*/  PLOP3.LUT P0, PT, PT, PT, PT, 0x8, 0x80 ;  /* 0x000000000080781c */ /* 0x000fe20003f0e170 */
[----:B------:R-:W-:Y:S01]  /*1770*/  VIADD R8, R4, 0x3000 ;  /* 0x0000300004087836 */ /* 0x000fe20000000000 */
[----:B------:R-:W-:Y:S02]  /*1780*/  IADD3 R10, PT, PT, R5, -0xc, RZ ;  /* 0xfffffff4050a7810 */ /* 0x000fe40007ffe0ff */
[C---:B------:R-:W-:Y:S02]  /*1790*/  LEA R12, R3.reuse, R12, 0x18 ;  /* 0x0000000c030c7211 */ /* 0x040fe400078ec0ff */
[----:B------:R-:W-:-:S07]  /*17a0*/  LEA R8, R3, R8, 0x18 ;  /* 0x0000000803087211 */ /* 0x000fce00078ec0ff */
.L_x_18:
[----:B---3--:R-:W-:Y:S01]  /*17b0*/  IMAD R21, R7, 0x4, R2 ;  /* 0x0000000407157824 */ /* 0x008fe200078e0202 */
[C---:B0-----:R-:W-:Y:S01]  /*17c0*/  LEA R11, R9.reuse, R8, 0x3 ;  /* 0x00000008090b7211 */ /* 0x041fe200078e18ff */
        /* <DEDUP_REMOVED lines=73> */
.L_x_17:
[----:B------:R-:W-:-:S05]  /*1c60*/  IMAD.IADD R8, R5, 0x1, -R7 ;  /* 0x0000000105087824 */ /* 0x000fca00078e0a07 */
[----:B------:R-:W-:-:S13]  /*1c70*/  ISETP.GT.AND P1, PT, R8, 0x4, PT ;  /* 0x000000040800780c */ /* 0x000fda0003f24270 */
[----:B------:R-:W-:Y:S05]  /*1c80*/  @!P1 BRA `(.L_x_19) ;  /* 0x0000000000b89947 */ /* 0x000fea0003800000 */
[----:B------:R-:W-:Y:S01]  /*1c90*/  IMAD R18, R7, 0x4, R2 ;  /* 0x0000000407127824 */ /* 0x000fe200078e0202 */
[C---:B------:R-:W-:Y:S01]  /*1ca0*/  IADD3 R8, PT, PT, R4.reuse, 0x2000, RZ ;  /* 0x0000200004087810 */ /* 0x040fe20007ffe0ff */
[----:B012-4-:R-:W-:Y:S01]  /*1cb0*/  VIADD R12, R4, 0x3000 ;  /* 0x00003000040c7836 */ /* 0x017fe20000000000 */
[----:B------:R-:W-:Y:S01]  /*1cc0*/  PLOP3.LUT P0, PT, PT, PT, PT, 0x8, 0x80 ;  /* 0x000000000080781c */ /* 0x000fe20003f0e170 */
[----:B------:R-:W-:Y:S01]  /*1cd0*/  IMAD.MOV.U32 R11, RZ, RZ, RZ ;  /* 0x000000ffff0b7224 */ /* 0x000fe200078e00ff */
[----:B------:R-:W0:Y:S01]  /*1ce0*/  LDS R15, [R18] ;  /* 0x00000000120f7984 */ /* 0x000e220000000800 */
[C---:B------:R-:W-:Y:S01]  /*1cf0*/  LEA R8, R3.reuse, R8, 0x18 ;  /* 0x0000000803087211 */ /* 0x040fe200078ec0ff */
[----:B------:R-:W-:Y:S01]  /*1d00*/  IMAD.MOV.U32 R13, RZ, RZ, RZ ;  /* 0x000000ffff0d7224 */ /* 0x000fe200078e00ff */
[----:B------:R-:W-:-:S03]  /*1d10*/  LEA R12, R3, R12, 0x18 ;  /* 0x0000000c030c7211 */ /* 0x000fc600078ec0ff */
[C---:B---3--:R-:W-:Y:S01]  /*1d20*/  IMAD R16, R9.reuse, 0x4, R8 ;  /* 0x0000000409107824 */ /* 0x048fe200078e0208 */
[----:B------:R-:W-:Y:S01]  /*1d30*/  LEA R17, R9, R12, 0x3 ;  /* 0x0000000c09117211 */ /* 0x000fe200078e18ff */
[C---:B------:R-:W-:Y:S01]  /*1d40*/  IMAD R8, R7.reuse, 0x4, R6 ;  /* 0x0000000407087824 */ /* 0x040fe200078e0206 */
[----:B------:R-:W-:Y:S01]  /*1d50*/  IADD3 R7, PT, PT, R7, 0x8, RZ ;  /* 0x0000000807077810 */ /* 0x000fe20007ffe0ff */
[----:B------:R-:W-:Y:S01]  /*1d60*/  VIADD R9, R9, 0x8 ;  /* 0x0000000809097836 */ /* 0x000fe20000000000 */
        /* <DEDUP_REMOVED lines=32> */
.L_x_19:
[----:B------:R-:W-:-:S13]  /*1f70*/  ISETP.EQ.AND P1, PT, R7, R5, PT ;  /* 0x000000050700720c */ /* 0x000fda0003f22270 */
[----:B------:R-:W-:Y:S05]  /*1f80*/  @!P0 BRA P1, `(.L_x_14) ;  /* 0x00000000007c8947 */ /* 0x000fea0000800000 */
.L_x_16:
[C---:B------:R-:W-:Y:S02]  /*1f90*/  VIADD R8, R4.reuse, 0x2000 ;  /* 0x0000200004087836 */ /* 0x040fe40000000000 */
[----:B------:R-:W-:-:S03]  /*1fa0*/  VIADD R10, R4, 0x3000 ;  /* 0x00003000040a7836 */ /* 0x000fc60000000000 */
[C---:B------:R-:W-:Y:S02]  /*1fb0*/  LEA R18, R3.reuse, R8, 0x18 ;  /* 0x0000000803127211 */ /* 0x040fe400078ec0ff */
[----:B------:R-:W-:-:S07]  /*1fc0*/  LEA R20, R3, R10, 0x18 ;  /* 0x0000000a03147211 */ /* 0x000fce00078ec0ff */
.L_x_20:
[----:B0-----:R-:W-:Y:S01]  /*1fd0*/  LEA R19, R7, R2, 0x2 ;  /* 0x0000000207137211 */ /* 0x001fe200078e10ff */
[----:B-1234-:R-:W-:Y:S02]  /*1fe0*/  IMAD R21, R9, 0x4, R18 ;  /* 0x0000000409157824 */ /* 0x01efe400078e0212 */
[----:B------:R-:W-:Y:S02]  /*1ff0*/  HFMA2 R11, -RZ, RZ, 0, 0 ;  /* 0x00000000ff0b7431 */ /* 0x000fe400000001ff */
[----:B------:R-:W-:Y:S01]  /*2000*/  IMAD R22, R7, 0x4, R6 ;  /* 0x0000000407167824 */ /* 0x000fe200078e0206 */
[----:B------:R-:W0:Y:S01]  /*2010*/  LDS R8, [R19] ;  /* 0x0000000013087984 */ /* 0x000e220000000800 */
        /* <DEDUP_REMOVED lines=22> */
.L_x_14:
[----:B------:R-:W-:Y:S01]  /*2180*/  LEA R8, R3, R4, 0x18 ;  /* 0x0000000403087211 */ /* 0x000fe200078ec0ff */
[----:B------:R-:W5:Y:S04]  /*2190*/  LDCU UR4, c[0x0][0x3bc] ;  /* 0x00007780ff0477ac */ /* 0x000f680008000800 */
[----:B0-----:R-:W0:Y:S01]  /*21a0*/  LDS R10, [R8+0x5008] ;  /* 0x00500800080a7984 */ /* 0x001e220000000800 */
[----:B-----5:R-:W-:Y:S02]  /*21b0*/  IMAD.U32 R6, RZ, RZ, UR4 ;  /* 0x00000004ff067e24 */ /* 0x020fe4000f8e00ff */
[----:B0-----:R-:W-:-:S05]  /*21c0*/  IMAD.IADD R7, R5, 0x1, R10 ;  /* 0x0000000105077824 */ /* 0x001fca00078e020a */
[----:B------:R-:W-:-:S13]  /*21d0*/  ISETP.GE.AND P0, PT, R7, R6, PT ;  /* 0x000000060700720c */ /* 0x000fda0003f06270 */
[----:B------:R-:W-:Y:S05]  /*21e0*/  @!P0 BRA `(.L_x_21) ;  /* 0xffffffe0005c8947 */ /* 0x000fea000383ffff */
.L_x_2:
[----:B------:R-:W-:-:S13]  /*21f0*/  ISETP.GE.AND P0, PT, R9, R6, PT ;  /* 0x000000060900720c */ /* 0x000fda0003f06270 */
[----:B------:R-:W-:Y:S05]  /*2200*/  @P0 BRA `(.L_x_22) ;  /* 0x0000000c00480947 */ /* 0x000fea0003800000 */
[--C-:B------:R-:W-:Y:S02]  /*2210*/  IMAD.IADD R7, R6, 0x1, -R9.reuse ;  /* 0x0000000106077824 */ /* 0x100fe400078e0a09 */
[----:B------:R-:W-:-:S03]  /*2220*/  IMAD.MOV.U32 R11, RZ, RZ, R9 ;  /* 0x000000ffff0b7224 */ /* 0x000fc600078e0009 */
[----:B------:R-:W-:Y:S02]  /*2230*/  LOP3.LUT P0, R14, R7, 0x3, RZ, 0xc0, !PT ;  /* 0x00000003070e7812 */ /* 0x000fe4000780c0ff */
[----:B------:R-:W-:-:S11]  /*2240*/  MOV R7, R5 ;  /* 0x0000000500077202 */ /* 0x000fd60000000f00 */
[----:B------:R-:W-:Y:S05]  /*2250*/  @!P0 BRA `(.L_x_23) ;  /* 0x0000000000848947 */ /* 0x000fea0003800000 */
[C---:B------:R-:W-:Y:S02]  /*2260*/  IMAD R15, R5.reuse, 0x4, R2 ;  /* 0x00000004050f7824 */ /* 0x040fe400078e0202 */
[----:B-12-4-:R-:W-:Y:S02]  /*2270*/  HFMA2 R13, -RZ, RZ, 0, 0 ;  /* 0x00000000ff0d7431 */ /* 0x016fe400000001ff */
[----:B------:R-:W-:Y:S01]  /*2280*/  VIADD R12, R4, 0x2000 ;  /* 0x00002000040c7836 */ /* 0x000fe20000000000 */
[----:B------:R-:W-:Y:S01]  /*2290*/  ISETP.NE.AND P0, PT, R14, 0x1, PT ;  /* 0x000000010e00780c */ /* 0x000fe20003f05270 */
[----:B---3--:R-:W-:Y:S01]  /*22a0*/  IMAD R16, R5, 0x4, R8 ;  /* 0x0000000405107824 */ /* 0x008fe200078e0208 */
[----:B------:R-:W0:Y:S01]  /*22b0*/  LDS R10, [R15] ;  /* 0x000000000f0a7984 */ /* 0x000e220000000800 */
[----:B------:R-:W-:Y:S01]  /*22c0*/  VIADD R18, R4, 0x3000 ;  /* 0x0000300004127836 */ /* 0x000fe20000000000 */
[----:B------:R-:W-:Y:S01]  /*22d0*/  LEA R12, R3, R12, 0x18 ;  /* 0x0000000c030c7211 */ /* 0x000fe200078ec0ff */
[----:B------:R-:W-:-:S02]  /*22e0*/  VIADD R11, R9, 0x1 ;  /* 0x00000001090b7836 */ /* 0x000fc40000000000 */
[----:B------:R-:W-:Y:S01]  /*22f0*/  VIADD R7, R5, 0x1 ;  /* 0x0000000105077836 */ /* 0x000fe20000000000 */
[----:B------:R-:W-:Y:S02]  /*2300*/  LEA R17, R9, R12, 0x2 ;  /* 0x0000000c09117211 */ /* 0x000fe400078e10ff */
[----:B------:R-:W-:-:S05]  /*2310*/  LEA R18, R3, R18, 0x18 ;  /* 0x0000001203127211 */ /* 0x000fca00078ec0ff */
[----:B------:R-:W-:Y:S01]  /*2320*/  IMAD R19, R9, 0x8, R18 ;  /* 0x0000000809137824 */ /* 0x000fe200078e0212 */
        /* <DEDUP_REMOVED lines=14> */
[----:B0-----:R-:W-:Y:S01]  /*2410*/  IMAD.MOV.U32 R13, RZ, RZ, RZ ;  /* 0x000000ffff0d7224 */ /* 0x001fe200078e00ff */
[----:B------:R-:W-:Y:S01]  /*2420*/  IADD3 R11, PT, PT, R9, 0x3, RZ ;  /* 0x00000003090b7810 */ /* 0x000fe20007ffe0ff */
[----:B------:R-:W-:Y:S01]  /*2430*/  VIADD R7, R5, 0x3 ;  /* 0x0000000305077836 */ /* 0x000fe20000000000 */
[----:B-1----:R-:W-:Y:S04]  /*2440*/  STS [R17+0x8], R10 ;  /* 0x0000080a11007388 */ /* 0x002fe80000000800 */
[----:B------:R-:W0:Y:S04]  /*2450*/  LDS R12, [R16+0x8] ;  /* 0x00000800100c7984 */ /* 0x000e280000000800 */
[----:B0-----:R0:W-:Y:S02]  /*2460*/  STS.64 [R19+0x10], R12 ;  /* 0x0000100c13007388 */ /* 0x0011e40000000a00 */
.L_x_23:
[----:B------:R-:W-:-:S05]  /*2470*/  IMAD.IADD R5, R9, 0x1, -R6 ;  /* 0x0000000109057824 */ /* 0x000fca00078e0a06 */
        /* <DEDUP_REMOVED lines=8> */
[C---:B------:R-:W-:Y:S01]  /*2500*/  VIADD R14, R4.reuse, 0x2000 ;  /* 0x00002000040e7836 */ /* 0x040fe20000000000 */
[----:B------:R-:W-:Y:S01]  /*2510*/  IADD3 R10, PT, PT, R4, 0x3000, RZ ;  /* 0x00003000040a7810 */ /* 0x000fe20007ffe0ff */
[----:B012-4-:R-:W-:Y:S01]  /*2520*/  VIADD R12, R6, 0xfffffff4 ;  /* 0xfffffff4060c7836 */ /* 0x017fe20000000000 */
[----:B------:R-:W-:Y:S02]  /*2530*/  PLOP3.LUT P0, PT, PT, PT, PT, 0x8, 0x80 ;  /* 0x000000000080781c */ /* 0x000fe40003f0e170 */
[C---:B------:R-:W-:Y:S02]  /*2540*/  LEA R14, R3.reuse, R14, 0x18 ;  /* 0x0000000e030e7211 */ /* 0x040fe400078ec0ff */
[----:B------:R-:W-:-:S09]  /*2550*/  LEA R10, R3, R10, 0x18 ;  /* 0x0000000a030a7211 */ /* 0x000fd200078ec0ff */
.L_x_26:
[C---:B------:R-:W-:Y:S01]  /*2560*/  IMAD R15, R7.reuse, 0x4, R2 ;  /* 0x00000004070f7824 */ /* 0x040fe200078e0202 */
[----:B------:R-:W-:Y:S01]  /*2570*/  LEA R9, R7, R8, 0x2 ;  /* 0x0000000807097211 */ /* 0x000fe200078e10ff */
[C---:B------:R-:W-:Y:S02]  /*2580*/  IMAD R13, R11.reuse, 0x4, R14 ;  /* 0x000000040b0d7824 */ /* 0x040fe400078e020e */
[----:B---3--:R-:W-:Y:S02]  /*2590*/  HFMA2 R21, -RZ, RZ, 0, 0 ;  /* 0x00000000ff157431 */ /* 0x008fe400000001ff */
[----:B0-----:R-:W-:Y:S01]  /*25a0*/  IMAD R5, R11, 0x8, R10 ;  /* 0x000000080b057824 */ /* 0x001fe200078e020a */
[----:B------:R-:W0:Y:S01]  /*25b0*/  LDS R20, [R15] ;  /* 0x000000000f147984 */ /* 0x000e220000000800 */
[----:B------:R-:W-:Y:S02]  /*25c0*/  IMAD.MOV.U32 R17, RZ, RZ, RZ ;  /* 0x000000ffff117224 */ /* 0x000fe400078e00ff */
[----:B------:R-:W-:-:S02]  /*25d0*/  IMAD.MOV.U32 R19, RZ, RZ, RZ ;  /* 0x000000ffff137224 */ /* 0x000fc400078e00ff */
[----:B------:R-:W-:Y:S02]  /*25e0*/  VIADD R11, R11, 0x10 ;  /* 0x000000100b0b7836 */ /* 0x000fe40000000000 */
[----:B------:R-:W-:-:S03]  /*25f0*/  VIADD R7, R7, 0x10 ;  /* 0x0000001007077836 */ /* 0x000fc60000000000 */
[----:B------:R-:W-:Y:S01]  /*2600*/  ISETP.GE.AND P1, PT, R11, R12, PT ;  /* 0x0000000c0b00720c */ /* 0x000fe20003f26270 */
        /* <DEDUP_REMOVED lines=64> */
.L_x_25:
[----:B0-----:R-:W-:-:S05]  /*2a10*/  IMAD.IADD R5, R6, 0x1, -R11 ;  /* 0x0000000106057824 */ /* 0x001fca00078e0a0b */
[----:B------:R-:W-:-:S13]  /*2a20*/  ISETP.GT.AND P1, PT, R5, 0x4, PT ;  /* 0x000000040500780c */ /* 0x000fda0003f24270 */
[----:B------:R-:W-:Y:S05]  /*2a30*/  @!P1 BRA `(.L_x_27) ;  /* 0x0000000000b89947 */ /* 0x000fea0003800000 */
[C---:B------:R-:W-:Y:S01]  /*2a40*/  LEA R18, R7.reuse, R2, 0x2 ;  /* 0x0000000207127211 */ /* 0x040fe200078e10ff */
[C---:B------:R-:W-:Y:S01]  /*2a50*/  VIADD R10, R4.reuse, 0x2000 ;  /* 0x00002000040a7836 */ /* 0x040fe20000000000 */
[----:B------:R-:W-:Y:S01]  /*2a60*/  IADD3 R14, PT, PT, R4, 0x3000, RZ ;  /* 0x00003000040e7810 */ /* 0x000fe20007ffe0ff */
[----:B------:R-:W-:Y:S01]  /*2a70*/  IMAD R9, R7, 0x4, R8 ;  /* 0x0000000407097824 */ /* 0x000fe200078e0208 */
[----:B------:R-:W-:Y:S01]  /*2a80*/  PLOP3.LUT P0, PT, PT, PT, PT, 0x8, 0x80 ;  /* 0x000000000080781c */ /* 0x000fe20003f0e170 */
[----:B---3--:R-:W0:Y:S01]  /*2a90*/  LDS R17, [R18] ;  /* 0x0000000012117984 */ /* 0x008e220000000800 */
[C---:B------:R-:W-:Y:S01]  /*2aa0*/  LEA R10, R3.reuse, R10, 0x18 ;  /* 0x0000000a030a7211 */ /* 0x040fe200078ec0ff */
[----:B-12-4-:R-:W-:Y:S01]  /*2ab0*/  IMAD.MOV.U32 R13, RZ, RZ, RZ ;  /* 0x000000ffff0d7224 */ /* 0x016fe200078e00ff */
[----:B------:R-:W-:Y:S01]  /*2ac0*/  LEA R14, R3, R14, 0x18 ;  /* 0x0000000e030e7211 */ /* 0x000fe200078ec0ff */
[----:B------:R-:W-:Y:S02]  /*2ad0*/  IMAD.MOV.U32 R15, RZ, RZ, RZ ;  /* 0x000000ffff0f7224 */ /* 0x000fe400078e00ff */
[----:B------:R-:W-:-:S02]  /*2ae0*/  IMAD R10, R11, 0x4, R10 ;  /* 0x000000040b0a7824 */ /* 0x000fc400078e020a */
[----:B------:R-:W-:Y:S02]  /*2af0*/  IMAD R5, R11, 0x8, R14 ;  /* 0x000000080b057824 */ /* 0x000fe400078e020e */
[----:B------:R-:W-:Y:S02]  /*2b00*/  VIADD R7, R7, 0x8 ;  /* 0x0000000807077836 */ /* 0x000fe40000000000 */
[----:B------:R-:W-:Y:S01]  /*2b10*/  VIADD R11, R11, 0x8 ;  /* 0x000000080b0b7836 */ /* 0x000fe20000000000 */
[----:B0-----:R0:W-:Y:S04]  /*2b20*/  STS [R10], R17 ;  /* 0x000000110a007388 */ /* 0x0011e80000000800 */
[----:B------:R-:W1:Y:S01]  /*2b30*/  LDS R12, [R9] ;  /* 0x00000000090c7984 */ /* 0x000e620000000800 */
[----:B0-----:R-:W-:-:S03]  /*2b40*/  MOV R17, RZ ;  /* 0x000000ff00117202 */ /* 0x001fc60000000f00 */
        /* <DEDUP_REMOVED lines=29> */
.L_x_27:
[----:B------:R-:W-:-:S13]  /*2d20*/  ISETP.NE.OR P0, PT, R11, R6, P0 ;  /* 0x000000060b00720c */ /* 0x000fda0000705670 */
[----:B------:R-:W-:Y:S05]  /*2d30*/  @!P0 BRA `(.L_x_22) ;  /* 0x00000000007c8947 */ /* 0x000fea0003800000 */
.L_x_24:
[C---:B------:R-:W-:Y:S01]  /*2d40*/  VIADD R10, R4.reuse, 0x2000 ;  /* 0x00002000040a7836 */ /* 0x040fe20000000000 */
[----:B012-4-:R-:W-:-:S04]  /*2d50*/  IADD3 R12, PT, PT, R4, 0x3000, RZ ;  /* 0x00003000040c7810 */ /* 0x017fc80007ffe0ff */
[C---:B------:R-:W-:Y:S02]  /*2d60*/  LEA R18, R3.reuse, R10, 0x18 ;  /* 0x0000000a03127211 */ /* 0x040fe400078ec0ff */
[----:B------:R-:W-:-:S07]  /*2d70*/  LEA R20, R3, R12, 0x18 ;  /* 0x0000000c03147211 */ /* 0x000fce00078ec0ff */
.L_x_28:
[----:B------:R-:W-:Y:S01]  /*2d80*/  IMAD R19, R7, 0x4, R2 ;  /* 0x0000000407137824 */ /* 0x000fe200078e0202 */
[C---:B0-----:R-:W-:Y:S01]  /*2d90*/  LEA R23, R11.reuse, R20, 0x3 ;  /* 0x000000140b177211 */ /* 0x041fe200078e18ff */
[C---:B------:R-:W-:Y:S01]  /*2da0*/  IMAD R22, R11.reuse, 0x4, R18 ;  /* 0x000000040b167824 */ /* 0x040fe200078e0212 */
[----:B------:R-:W-:Y:S01]  /*2db0*/  IADD3 R11, PT, PT, R11, 0x4, RZ ;  /* 0x000000040b0b7810 */ /* 0x000fe20007ffe0ff */
[----:B---3--:R-:W-:Y:S01]  /*2dc0*/  IMAD R21, R7, 0x4, R8 ;  /* 0x0000000407157824 */ /* 0x008fe200078e0208 */
[----:B------:R-:W0:Y:S01]  /*2dd0*/  LDS R5, [R19] ;  /* 0x0000000013057984 */ /* 0x000e220000000800 */
[----:B------:R-:W-:Y:S01]  /*2de0*/  IMAD.MOV.U32 R13, RZ, RZ, RZ ;  /* 0x000000ffff0d7224 */ /* 0x000fe200078e00ff */
[----:B------:R-:W-:Y:S01]  /*2df0*/  ISETP.NE.AND P0, PT, R11, R6, PT ;  /* 0x000000060b00720c */ /* 0x000fe20003f05270 */
[----:B------:R-:W-:Y:S02]  /*2e00*/  IMAD.MOV.U32 R15, RZ, RZ, RZ ;  /* 0x000000ffff0f7224 */ /* 0x000fe400078e00ff */
[----:B------:R-:W-:-:S02]  /*2e10*/  IMAD.MOV.U32 R17, RZ, RZ, RZ ;  /* 0x000000ffff117224 */ /* 0x000fc400078e00ff */
        /* <DEDUP_REMOVED lines=17> */
.L_x_22:
[----:B0-----:R-:W0:Y:S02]  /*2f30*/  LDS R5, [R8+0x5008] ;  /* 0x0050080008057984 */ /* 0x001e240000000800 */
[----:B0-----:R-:W-:-:S05]  /*2f40*/  IMAD.SHL.U32 R5, R5, 0x2, RZ ;  /* 0x0000000205057824 */ /* 0x001fca00078e00ff */
[----:B------:R-:W-:Y:S04]  /*2f50*/  STS [R8+0x5008], R5 ;  /* 0x0050080508007388 */ /* 0x000fe80000000800 */
[----:B------:R-:W0:Y:S02]  /*2f60*/  LDS R7, [R8+0x5008] ;  /* 0x0050080008077984 */ /* 0x000e240000000800 */
[----:B0-----:R-:W-:-:S13]  /*2f70*/  ISETP.GE.AND P0, PT, R7, R6, PT ;  /* 0x000000060700720c */ /* 0x001fda0003f06270 */
[----:B------:R-:W-:Y:S05]  /*2f80*/  @!P0 BRA `(.L_x_29) ;  /* 0xffffffd000b88947 */ /* 0x000fea000383ffff */
[----:B------:R-:W-:Y:S05]  /*2f90*/  BRA `(.L_x_0) ;  /* 0x00000034004c7947 */ /* 0x000fea0003800000 */
.L_x_1:
[C---:B------:R-:W-:Y:S02]  /*2fa0*/  LOP3.LUT R5, R10.reuse, 0x7, RZ, 0xc0, !PT ;  /* 0x000000070a057812 */ /* 0x040fe400078ec0ff */
[C---:B------:R-:W-:Y:S02]  /*2fb0*/  LOP3.LUT R6, R10.reuse, 0x3, RZ, 0xc0, !PT ;  /* 0x000000030a067812 */ /* 0x040fe400078ec0ff */
[----:B------:R-:W-:-:S07]  /*2fc0*/  LOP3.LUT R7, R10, 0x7ffffff8, RZ, 0xc0, !PT ;  /* 0x7ffffff80a077812 */ /* 0x000fce00078ec0ff */
.L_x_62:
[----:B------:R-:W-:Y:S05]  /*2fd0*/  YIELD ;  /* 0x0000000000007946 */ /* 0x000fea0003800000 */
[----:B------:R-:W0:Y:S01]  /*2fe0*/  S2UR UR5, SR_CgaCtaId ;  /* 0x00000000000579c3 */ /* 0x000e220000008800 */
[----:B------:R-:W-:Y:S01]  /*2ff0*/  UMOV UR4, 0x400 ;  /* 0x0000040000047882 */ /* 0x000fe20000000000 */
[----:B------:R-:W-:Y:S02]  /*3000*/  IMAD.MOV.U32 R9, RZ, RZ, RZ ;  /* 0x000000ffff097224 */ /* 0x000fe400078e00ff */
[----:B------:R-:W-:Y:S01]  /*3010*/  IMAD.U32 R4, RZ, RZ, UR4 ;  /* 0x00000004ff047e24 */ /* 0x000fe2000f8e00ff */
[----:B-1----:R-:W1:Y:S01]  /*3020*/  LDCU UR4, c[0x0][0x3bc] ;  /* 0x00007780ff0477ac */ /* 0x002e620008000800 */
[----:B------:R-:W-:-:S02]  /*3030*/  IMAD.MOV.U32 R12, RZ, RZ, RZ ;  /* 0x000000ffff0c7224 */ /* 0x000fc400078e00ff */
[----:B-1----:R-:W-:Y:S01]  /*3040*/  IMAD.U32 R11, RZ, RZ, UR4 ;  /* 0x00000004ff0b7e24 */ /* 0x002fe2000f8e00ff */
[----:B0-----:R-:W-:-:S04]  /*3050*/  MOV R3, UR5 ;  /* 0x0000000500037c02 */ /* 0x001fc80008000f00 */
[----:B------:R-:W-:-:S05]  /*3060*/  LEA R8, R3, R4, 0x18 ;  /* 0x0000000403087211 */ /* 0x000fca00078ec0ff */
[----:B------:R-:W0:Y:S02]  /*3070*/  LDS R10, [R8+0x5008] ;  /* 0x00500800080a7984 */ /* 0x000e240000000800 */
[----:B0-----:R-:W-:-:S13]  /*3080*/  ISETP.GE.AND P0, PT, R10, R11, PT ;  /* 0x0000000b0a00720c */ /* 0x001fda0003f06270 */
[----:B--234-:R-:W-:Y:S05]  /*3090*/  @P0 BRA `(.L_x_30) ;  /* 0x0000001c00e00947 */ /* 0x01cfea0003800000 */
[----:B------:R-:W-:Y:S02]  /*30a0*/  HFMA2 R12, -RZ, RZ, 0, 0 ;  /* 0x00000000ff0c7431 */ /* 0x000fe400000001ff */
[----:B------:R-:W-:-:S07]  /*30b0*/  IMAD.MOV.U32 R9, RZ, RZ, RZ ;  /* 0x000000ffff097224 */ /* 0x000fce00078e00ff */
.L_x_49:
[----:B------:R-:W-:Y:S05]  /*30c0*/  YIELD ;  /* 0x0000000000007946 */ /* 0x000fea0003800000 */
[----:B------:R-:W0:Y:S01]  /*30d0*/  S2UR UR5, SR_CgaCtaId ;  /* 0x00000000000579c3 */ /* 0x000e220000008800 */
[----:B------:R-:W-:Y:S01]  /*30e0*/  UMOV UR4, 0x400 ;  /* 0x0000040000047882 */ /* 0x000fe20000000000 */
[----:B---3--:R-:W-:Y:S02]  /*30f0*/  IMAD.MOV.U32 R17, RZ, RZ, R9 ;  /* 0x000000ffff117224 */ /* 0x008fe400078e0009 */
[----:B------:R-:W-:Y:S01]  /*3100*/  IMAD.U32 R4, RZ, RZ, UR4 ;  /* 0x00000004ff047e24 */ /* 0x000fe2000f8e00ff */
[----:B-1----:R-:W1:Y:S01]  /*3110*/  LDCU UR4, c[0x0][0x3bc] ;  /* 0x00007780ff0477ac */ /* 0x002e620008000800 */
[----:B0-----:R-:W-:-:S05]  /*3120*/  IMAD.U32 R3, RZ, RZ, UR5 ;  /* 0x00000005ff037e24 */ /* 0x001fca000f8e00ff */
[----:B------:R-:W-:-:S05]  /*3130*/  LEA R11, R3, R4, 0x18 ;  /* 0x00000004030b7211 */ /* 0x000fca00078ec0ff */
[----:B------:R-:W0:Y:S04]  /*3140*/  LDS R10, [R11+0x5008] ;  /* 0x005008000b0a7984 */ /* 0x000e280000000800 */
[----:B------:R-:W1:Y:S01]  /*3150*/  LDS R13, [R11+0x5008] ;  /* 0x005008000b0d7984 */ /* 0x000e620000000800 */
[----:B0-----:R-:W-:-:S04]  /*3160*/  IADD3 R8, PT, PT, R10, R9, RZ ;  /* 0x000000090a087210 */ /* 0x001fc80007ffe0ff */
[----:B-1----:R-:W-:-:S04]  /*3170*/  VIADDMNMX R13, R8, R13, UR4, PT ;  /* 0x00000004080d7e46 */ /* 0x002fc8000b80010d */
[----:B------:R-:W-:Y:S01]  /*3180*/  ISETP.GE.AND P0, PT, R8, R13, PT ;  /* 0x0000000d0800720c */ /* 0x000fe20003f06270 */
[----:B------:R-:W-:-:S03]  /*3190*/  IMAD.MOV.U32 R9, RZ, RZ, R13 ;  /* 0x000000ffff097224 */ /* 0x000fc600078e000d */
[----:B------:R-:W-:Y:S01]  /*31a0*/  ISETP.LT.OR P0, PT, R10, 0x1, P0 ;  /* 0x000000010a00780c */ /* 0x000fe20000701670 */
[----:B------:R-:W-:-:S12]  /*31b0*/  IMAD.MOV.U32 R10, RZ, RZ, R8 ;  /* 0x000000ffff0a7224 */ /* 0x000fd800078e0008 */
[----:B--2-4-:R-:W-:Y:S05]  /*31c0*/  @P0 BRA `(.L_x_31) ;  /* 0x0000000000b00947 */ /* 0x014fea0003800000 */
[----:B------:R-:W-:Y:S01]  /*31d0*/  IADD3 R4, PT, PT, R4, 0x3000, RZ ;  /* 0x0000300004047810 */ /* 0x000fe20007ffe0ff */
[----:B------:R-:W-:-:S03]  /*31e0*/  IMAD.MOV.U32 R10, RZ, RZ, R8 ;  /* 0x000000ffff0a7224 */ /* 0x000fc600078e0008 */
[----:B------:R-:W-:-:S07]  /*31f0*/  LEA R13, R3, R4, 0x18 ;  /* 0x00000004030d7211 */ /* 0x000fce00078ec0ff */
.L_x_34:
[--C-:B------:R-:W-:Y:S02]  /*3200*/  IMAD R2, R17, 0x4, R11.reuse ;  /* 0x0000000411027824 */ /* 0x100fe400078e020b */
[----:B------:R-:W-:-:S03]  /*3210*/  IMAD R3, R10, 0x4, R11 ;  /* 0x000000040a037824 */ /* 0x000fc600078e020b */
[----:B------:R-:W-:Y:S04]  /*3220*/  LDS R14, [R2] ;  /* 0x00000000020e7984 */ /* 0x000fe80000000800 */
[----:B------:R-:W0:Y:S02]  /*3230*/  LDS R19, [R3] ;  /* 0x0000000003137984 */ /* 0x000e240000000800 */
[----:B0-----:R-:W-:-:S13]  /*3240*/  ISETP.GT.U32.AND P0, PT, R14, R19, PT ;  /* 0x000000130e00720c */ /* 0x001fda0003f04070 */
[----:B------:R-:W-:Y:S05]  /*3250*/  @P0 BRA `(.L_x_32) ;  /* 0x0000000000380947 */ /* 0x000fea0003800000 */
[----:B------:R-:W0:Y:S01]  /*3260*/  S2UR UR5, SR_CgaCtaId ;  /* 0x00000000000579c3 */ /* 0x000e220000008800 */
[----:B------:R-:W-:Y:S02]  /*3270*/  UMOV UR4, 0x400 ;  /* 0x0000040000047882 */ /* 0x000fe40000000000 */
[----:B------:R-:W-:-:S04]  /*3280*/  MOV R4, UR4 ;  /* 0x0000000400047c02 */ /* 0x000fc80008000f00 */
[C---:B------:R-:W-:Y:S01]  /*3290*/  IADD3 R16, PT, PT, R4.reuse, 0x2000, RZ ;  /* 0x0000200004107810 */ /* 0x040fe20007ffe0ff */
[----:B------:R-:W-:Y:S02]  /*32a0*/  VIADD R2, R4, 0x1000 ;  /* 0x0000100004027836 */ /* 0x000fe40000000000 */
[----:B0-----:R-:W-:-:S05]  /*32b0*/  IMAD.U32 R3, RZ, RZ, UR5 ;  /* 0x00000005ff037e24 */ /* 0x001fca000f8e00ff */
[C---:B------:R-:W-:Y:S02]  /*32c0*/  LEA R2, R3.reuse, R2, 0x18 ;  /* 0x0000000203027211 */ /* 0x040fe400078ec0ff */
[----:B------:R-:W-:-:S03]  /*32d0*/  LEA R19, R3, R16, 0x18 ;  /* 0x0000001003137211 */ /* 0x000fc600078ec0ff */
[C---:B------:R-:W-:Y:S02]  /*32e0*/  IMAD R15, R17.reuse, 0x4, R2 ;  /* 0x00000004110f7824 */ /* 0x040fe400078e0202 */
[----:B------:R-:W-:Y:S02]  /*32f0*/  IMAD R16, R12, 0x4, R19 ;  /* 0x000000040c107824 */ /* 0x000fe400078e0213 */
[----:B------:R-:W-:Y:S02]  /*3300*/  VIADD R17, R17, 0x1 ;  /* 0x0000000111117836 */ /* 0x000fe40000000000 */
[----:B------:R-:W0:Y:S04]  /*3310*/  LDS R15, [R15] ;  /* 0x000000000f0f7984 */ /* 0x000e280000000800 */
[----:B0-----:R1:W-:Y:S01]  /*3320*/  STS [R16], R15 ;  /* 0x0000000f10007388 */ /* 0x0013e20000000800 */
[----:B------:R-:W-:Y:S05]  /*3330*/  BRA `(.L_x_33) ;  /* 0x0000000000387947 */ /* 0x000fea0003800000 */
.L_x_32:
[----:B------:R-:W0:Y:S01]  /*3340*/  S2UR UR5, SR_CgaCtaId ;  /* 0x00000000000579c3 */ /* 0x000e220000008800 */
[----:B------:R-:W-:Y:S02]  /*3350*/  UMOV UR4, 0x400 ;  /* 0x0000040000047882 */ /* 0x000fe40000000000 */
[----:B------:R-:W-:-:S04]  /*3360*/  IMAD.U32 R4, RZ, RZ, UR4 ;  /* 0x00000004ff047e24 */ /* 0x000fc8000f8e00ff */
[C---:B------:R-:W-:Y:S02]  /*3370*/  VIADD R2, R4.reuse, 0x1000 ;  /* 0x0000100004027836 */ /* 0x040fe40000000000 */
[----:B------:R-:W-:Y:S01]  /*3380*/  VIADD R14, R4, 0x2000 ;  /* 0x00002000040e7836 */ /* 0x000fe20000000000 */
[----:B0-----:R-:W-:-:S04]  /*3390*/  MOV R3, UR5 ;  /* 0x0000000500037c02 */ /* 0x001fc80008000f00 */
[C---:B------:R-:W-:Y:S02]  /*33a0*/  LEA R2, R3.reuse, R2, 0x18 ;  /* 0x0000000203027211 */ /* 0x040fe400078ec0ff */
[----:B------:R-:W-:Y:S01]  /*33b0*/  LEA R21, R3, R14, 0x18 ;  /* 0x0000000e03157211 */ /* 0x000fe200078ec0ff */
[----:B------:R-:W-:Y:S02]  /*33c0*/  IMAD.MOV.U32 R14, RZ, RZ, R19 ;  /* 0x000000ffff0e7224 */ /* 0x000fe400078e0013 */
[----:B------:R-:W-:Y:S01]  /*33d0*/  IMAD R15, R10, 0x4, R2 ;  /* 0x000000040a0f7824 */ /* 0x000fe200078e0202 */
[----:B------:R-:W-:Y:S01]  /*33e0*/  LEA R16, R12, R21, 0x2 ;  /* 0x000000150c107211 */ /* 0x000fe200078e10ff */
[----:B------:R-:W-:-:S04]  /*33f0*/  VIADD R10, R10, 0x1 ;  /* 0x000000010a0a7836 */ /* 0x000fc80000000000 */
[----:B------:R-:W0:Y:S04]  /*3400*/  LDS R15, [R15] ;  /* 0x000000000f0f7984 */ /* 0x000e280000000800 */
[----:B0-----:R0:W-:Y:S02]  /*3410*/  STS [R16], R15 ;  /* 0x0000000f10007388 */ /* 0x0011e40000000800 */
.L_x_33:
[C---:B------:R-:W-:Y:S01]  /*3420*/  IMAD R19, R12.reuse, 0x8, R13 ;  /* 0x000000080c137824 */ /* 0x040fe200078e020d */
[----:B01----:R-:W-:Y:S01]  /*3430*/  MOV R15, RZ ;  /* 0x000000ff000f7202 */ /* 0x003fe20000000f00 */
[----:B------:R-:W-:Y:S01]  /*3440*/  VIADD R12, R12, 0x1 ;  /* 0x000000010c0c7836 */ /* 0x000fe20000000000 */
[----:B------:R-:W-:Y:S02]  /*3450*/  ISETP.GE.AND P0, PT, R10, R9, PT ;  /* 0x000000090a00720c */ /* 0x000fe40003f06270 */
[----:B------:R-:W-:Y:S01]  /*3460*/  ISETP.LT.AND P1, PT, R17, R8, PT ;  /* 0x000000081100720c */ /* 0x000fe20003f21270 */
[----:B------:R0:W-:-:S12]  /*3470*/  STS.64 [R19], R14 ;  /* 0x0000000e13007388 */ /* 0x0001d80000000a00 */
[----:B0-----:R-:W-:Y:S05]  /*3480*/  @!P0 BRA P1, `(.L_x_34) ;  /* 0xfffffffc005c8947 */ /* 0x001fea000083ffff */
.L_x_31:
[----:B------:R-:W-:Y:S01]  /*3490*/  ISETP.GE.AND P0, PT, R17, R8, PT ;  /* 0x000000081100720c */ /* 0x000fe20003f06270 */
[----:B------:R-:W-:-:S12]  /*34a0*/  IMAD.MOV.U32 R11, RZ, RZ, R12 ;  /* 0x000000ffff0b7224 */ /* 0x000fd800078e000c */
[----:B------:R-:W-:Y:S05]  /*34b0*/  @P0 BRA `(.L_x_35) ;  /* 0x0000000c00580947 */ /* 0x000fea0003800000 */
[----:B------:R-:W-:Y:S01]  /*34c0*/  IMAD.IADD R16, R8, 0x1, -R17 ;  /* 0x0000000108107824 */ /* 0x000fe200078e0a11 */
[----:B------:R-:W-:Y:S01]  /*34d0*/  MOV R13, R17 ;  /* 0x00000011000d7202 */ /* 0x000fe20000000f00 */
[----:B------:R-:W-:-:S03]  /*34e0*/  IMAD.MOV.U32 R11, RZ, RZ, R12 ;  /* 0x000000ffff0b7224 */ /* 0x000fc600078e000c */
[----:B------:R-:W-:-:S13]  /*34f0*/  LOP3.LUT P0, R16, R16, 0x3, RZ, 0xc0, !PT ;  /* 0x0000000310107812 */ /* 0x000fda000780c0ff */
[----:B------:R-:W-:Y:S05]  /*3500*/  @!P0 BRA `(.L_x_36) ;  /* 0x0000000000888947 */ /* 0x000fea0003800000 */
[----:B------:R-:W-:Y:S01]  /*3510*/  IMAD R18, R17, 0x4, R2 ;  /* 0x0000000411127824 */ /* 0x000fe200078e0202 */
[----:B------:R-:W-:Y:S01]  /*3520*/  LEA R20, R3, R4, 0x18 ;  /* 0x0000000403147211 */ /* 0x000fe200078ec0ff */
[C---:B------:R-:W-:Y:S02]  /*3530*/  VIADD R14, R4.reuse, 0x2000 ;  /* 0x00002000040e7836 */ /* 0x040fe40000000000 */
[----:B------:R-:W-:Y:S02]  /*3540*/  HFMA2 R15, -RZ, RZ, 0, 0 ;  /* 0x00000000ff0f7431 */ /* 0x000fe400000001ff */
[----:B------:R-:W-:Y:S01]  /*3550*/  VIADD R24, R4, 0x3000 ;  /* 0x0000300004187836 */ /* 0x000fe20000000000 */
[----:B------:R-:W0:Y:S01]  /*3560*/  LDS R22, [R18] ;  /* 0x0000000012167984 */ /* 0x000e220000000800 */
[----:B------:R-:W-:Y:S01]  /*3570*/  IMAD R20, R17, 0x4, R20 ;  /* 0x0000000411147824 */ /* 0x000fe200078e0214 */
[----:B------:R-:W-:Y:S01]  /*3580*/  LEA R19, R3, R14, 0x18 ;  /* 0x0000000e03137211 */ /* 0x000fe200078ec0ff */
[----:B------:R-:W-:Y:S01]  /*3590*/  VIADD R13, R17, 0x1 ;  /* 0x00000001110d7836 */ /* 0x000fe20000000000 */
[----:B------:R-:W-:Y:S01]  /*35a0*/  LEA R21, R3, R24, 0x18 ;  /* 0x0000001803157211 */ /* 0x000fe200078ec0ff */
[C---:B------:R-:W-:Y:S01]  /*35b0*/  VIADD R11, R12.reuse, 0x1 ;  /* 0x000000010c0b7836 */ /* 0x040fe20000000000 */
[----:B------:R-:W-:-:S02]  /*35c0*/  LEA R19, R12, R19, 0x2 ;  /* 0x000000130c137211 */ /* 0x000fc400078e10ff */
[----:B------:R-:W-:Y:S01]  /*35d0*/  ISETP.NE.AND P0, PT, R16, 0x1, PT ;  /* 0x000000011000780c */ /* 0x000fe20003f05270 */
[----:B------:R-:W-:Y:S02]  /*35e0*/  IMAD R21, R12, 0x8, R21 ;  /* 0x000000080c157824 */ /* 0x000fe400078e0215 */
[----:B0-----:R-:W-:Y:S04]  /*35f0*/  STS [R19], R22 ;  /* 0x0000001613007388 */ /* 0x001fe80000000800 */
[----:B------:R-:W0:Y:S04]  /*3600*/  LDS R14, [R20] ;  /* 0x00000000140e7984 */ /* 0x000e280000000800 */
[----:B0-----:R0:W-:Y:S02]  /*3610*/  STS.64 [R21], R14 ;  /* 0x0000000e15007388 */ /* 0x0011e40000000a00 */
        /* <DEDUP_REMOVED lines=11> */
[----:B-1----:R-:W-:Y:S01]  /*36d0*/  IMAD.MOV.U32 R15, RZ, RZ, RZ ;  /* 0x000000ffff0f7224 */ /* 0x002fe200078e00ff */
[----:B------:R-:W-:Y:S01]  /*36e0*/  IADD3 R13, PT, PT, R17, 0x3, RZ ;  /* 0x00000003110d7810 */ /* 0x000fe20007ffe0ff */
[----:B------:R-:W-:Y:S01]  /*36f0*/  VIADD R11, R12, 0x3 ;  /* 0x000000030c0b7836 */ /* 0x000fe20000000000 */
[----:B0-----:R-:W-:Y:S04]  /*3700*/  STS [R19+0x8], R18 ;  /* 0x0000081213007388 */ /* 0x001fe80000000800 */
[----:B------:R-:W0:Y:S04]  /*3710*/  LDS R14, [R20+0x8] ;  /* 0x00000800140e7984 */ /* 0x000e280000000800 */
[----:B0-----:R2:W-:Y:S02]  /*3720*/  STS.64 [R21+0x10], R14 ;  /* 0x0000100e15007388 */ /* 0x0015e40000000a00 */
.L_x_36:
        /* <DEDUP_REMOVED lines=11> */
[----:B------:R-:W-:Y:S01]  /*37e0*/  VIADD R12, R8, 0xfffffff4 ;  /* 0xfffffff4080c7836 */ /* 0x000fe20000000000 */
[----:B------:R-:W-:Y:S02]  /*37f0*/  PLOP3.LUT P0, PT, PT, PT, PT, 0x8, 0x80 ;  /* 0x000000000080781c */ /* 0x000fe40003f0e170 */
[C---:B------:R-:W-:Y:S02]  /*3800*/  LEA R20, R3.reuse, R4, 0x18 ;  /* 0x0000000403147211 */ /* 0x040fe400078ec0ff */
[C---:B------:R-:W-:Y:S02]  /*3810*/  LEA R22, R3.reuse, R22, 0x18 ;  /* 0x0000001603167211 */ /* 0x040fe400078ec0ff */
[----:B------:R-:W-:-:S07]  /*3820*/  LEA R24, R3, R24, 0x18 ;  /* 0x0000001803187211 */ /* 0x000fce00078ec0ff */
.L_x_39:
[C---:B012---:R-:W-:Y:S01]  /*3830*/  IMAD R21, R13.reuse, 0x4, R2 ;  /* 0x000000040d157824 */ /* 0x047fe200078e0202 */
[----:B------:R-:W-:Y:S01]  /*3840*/  LEA R25, R13, R20, 0x2 ;  /* 0x000000140d197211 */ /* 0x000fe200078e10ff */
[C---:B------:R-:W-:Y:S02]  /*3850*/  IMAD R23, R11.reuse, 0x4, R22 ;  /* 0x000000040b177824 */ /* 0x040fe400078e0216 */
[----:B------:R-:W-:Y:S02]  /*3860*/  HFMA2 R15, -RZ, RZ, 0, 0 ;  /* 0x00000000ff0f7431 */ /* 0x000fe400000001ff */
[----:B---3--:R-:W-:Y:S01]  /*3870*/  IMAD R27, R11, 0x8, R24 ;  /* 0x000000080b1b7824 */ /* 0x008fe200078e0218 */
        /* <DEDUP_REMOVED lines=70> */
.L_x_38:
[----:B------:R-:W-:-:S05]  /*3ce0*/  IMAD.IADD R12, R8, 0x1, -R13 ;  /* 0x00000001080c7824 */ /* 0x000fca00078e0a0d */
[----:B------:R-:W-:-:S13]  /*3cf0*/  ISETP.GT.AND P1, PT, R12, 0x4, PT ;  /* 0x000000040c00780c */ /* 0x000fda0003f24270 */
[----:B------:R-:W-:Y:S05]  /*3d00*/  @!P1 BRA `(.L_x_40) ;  /* 0x0000000000bc9947 */ /* 0x000fea0003800000 */
[----:B------:R-:W-:Y:S01]  /*3d10*/  LEA R22, R13, R2, 0x2 ;  /* 0x000000020d167211 */ /* 0x000fe200078e10ff */
[C---:B------:R-:W-:Y:S01]  /*3d20*/  VIADD R12, R4.reuse, 0x2000 ;  /* 0x00002000040c7836 */ /* 0x040fe20000000000 */
[C---:B012---:R-:W-:Y:S01]  /*3d30*/  LEA R14, R3.reuse, R4, 0x18 ;  /* 0x00000004030e7211 */ /* 0x047fe200078ec0ff */
[----:B------:R-:W-:Y:S01]  /*3d40*/  IMAD.MOV.U32 R15, RZ, RZ, RZ ;  /* 0x000000ffff0f7224 */ /* 0x000fe200078e00ff */
[----:B---3--:R-:W-:Y:S01]  /*3d50*/  IADD3 R16, PT, PT, R4, 0x3000, RZ ;  /* 0x0000300004107810 */ /* 0x008fe20007ffe0ff */
[----:B------:R-:W0:Y:S01]  /*3d60*/  LDS R17, [R22] ;  /* 0x0000000016117984 */ /* 0x000e220000000800 */
[C---:B------:R-:W-:Y:S01]  /*3d70*/  LEA R12, R3.reuse, R12, 0x18 ;  /* 0x0000000c030c7211 */ /* 0x040fe200078ec0ff */
[----:B------:R-:W-:Y:S01]  /*3d80*/  IMAD.MOV.U32 R19, RZ, RZ, RZ ;  /* 0x000000ffff137224 */ /* 0x000fe200078e00ff */
[----:B------:R-:W-:Y:S02]  /*3d90*/  LEA R16, R3, R16, 0x18 ;  /* 0x0000001003107211 */ /* 0x000fe400078ec0ff */
[----:B------:R-:W-:Y:S01]  /*3da0*/  PLOP3.LUT P0, PT, PT, PT, PT, 0x8, 0x80 ;  /* 0x000000000080781c */ /* 0x000fe20003f0e170 */
[----:B------:R-:W-:-:S02]  /*3db0*/  IMAD R20, R11, 0x4, R12 ;  /* 0x000000040b147824 */ /* 0x000fc400078e020c */
[----:B------:R-:W-:Y:S02]  /*3dc0*/  IMAD R12, R13, 0x4, R14 ;  /* 0x000000040d0c7824 */ /* 0x000fe400078e020e */
        /* <DEDUP_REMOVED lines=35> */
.L_x_40:
[----:B------:R-:W-:-:S13]  /*4000*/  ISETP.NE.OR P0, PT, R13, R8, P0 ;  /* 0x000000080d00720c */ /* 0x000fda0000705670 */
[----:B------:R-:W-:Y:S05]  /*4010*/  @!P0 BRA `(.L_x_35) ;  /* 0x0000000000808947 */ /* 0x000fea0003800000 */
.L_x_37:
[C---:B------:R-:W-:Y:S01]  /*4020*/  VIADD R22, R4.reuse, 0x2000 ;  /* 0x0000200004167836 */ /* 0x040fe20000000000 */
[----:B------:R-:W-:Y:S02]  /*4030*/  IADD3 R12, PT, PT, R4, 0x3000, RZ ;  /* 0x00003000040c7810 */ /* 0x000fe40007ffe0ff */
[C---:B------:R-:W-:Y:S02]  /*4040*/  LEA R20, R3.reuse, R4, 0x18 ;  /* 0x0000000403147211 */ /* 0x040fe400078ec0ff */
[C---:B------:R-:W-:Y:S02]  /*4050*/  LEA R22, R3.reuse, R22, 0x18 ;  /* 0x0000001603167211 */ /* 0x040fe400078ec0ff */
[----:B------:R-:W-:-:S07]  /*4060*/  LEA R12, R3, R12, 0x18 ;  /* 0x0000000c030c7211 */ /* 0x000fce00078ec0ff */
.L_x_41:
[----:B------:R-:W-:Y:S01]  /*4070*/  IMAD R25, R13, 0x4, R2 ;  /* 0x000000040d197824 */ /* 0x000fe200078e0202 */
[C---:B012-4-:R-:W-:Y:S01]  /*4080*/  LEA R21, R11.reuse, R12, 0x3 ;  /* 0x0000000c0b157211 */ /* 0x057fe200078e18ff */
[----:B------:R-:W-:Y:S02]  /*4090*/  IMAD R24, R11, 0x4, R22 ;  /* 0x000000040b187824 */ /* 0x000fe400078e0216 */
[C---:B------:R-:W-:Y:S01]  /*40a0*/  IMAD R23, R13.reuse, 0x4, R20 ;  /* 0x000000040d177824 */ /* 0x040fe200078e0214 */
[----:B---3--:R-:W0:Y:S01]  /*40b0*/  LDS R17, [R25] ;  /* 0x0000000019117984 */ /* 0x008e220000000800 */
[----:B------:R-:W-:Y:S01]  /*40c0*/  IMAD.MOV.U32 R15, RZ, RZ, RZ ;  /* 0x000000ffff0f7224 */ /* 0x000fe200078e00ff */
[----:B------:R-:W-:Y:S01]  /*40d0*/  IADD3 R13, PT, PT, R13, 0x4, RZ ;  /* 0x000000040d0d7810 */ /* 0x000fe20007ffe0ff */
[----:B------:R-:W-:Y:S02]  /*40e0*/  IMAD.MOV.U32 R19, RZ, RZ, RZ ;  /* 0x000000ffff137224 */ /* 0x000fe400078e00ff */
[----:B------:R-:W-:Y:S01]  /*40f0*/  VIADD R11, R11, 0x4 ;  /* 0x000000040b0b7836 */ /* 0x000fe20000000000 */
[----:B------:R-:W-:Y:S01]  /*4100*/  ISETP.NE.AND P0, PT, R13, R8, PT ;  /* 0x000000080d00720c */ /* 0x000fe20003f05270 */
        /* <DEDUP_REMOVED lines=17> */
.L_x_35:
        /* <DEDUP_REMOVED lines=8> */
[----:B---3--:R-:W-:Y:S01]  /*42a0*/  IMAD R16, R10, 0x4, R2 ;  /* 0x000000040a107824 */ /* 0x008fe200078e0202 */
[----:B----4-:R-:W-:Y:S01]  /*42b0*/  LEA R19, R3, R4, 0x18 ;  /* 0x0000000403137211 */ /* 0x010fe200078ec0ff */
[----:B------:R-:W-:Y:S02]  /*42c0*/  VIADD R8, R4, 0x2000 ;  /* 0x0000200004087836 */ /* 0x000fe40000000000 */
[----:B012---:R-:W-:Y:S01]  /*42d0*/  HFMA2 R15, -RZ, RZ, 0, 0 ;  /* 0x00000000ff0f7431 */ /* 0x007fe200000001ff */
[----:B------:R-:W-:Y:S01]  /*42e0*/  ISETP.NE.AND P0, PT, R13, 0x1, PT ;  /* 0x000000010d00780c */ /* 0x000fe20003f05270 */
[----:B------:R-:W0:Y:S01]  /*42f0*/  LDS R17, [R16] ;  /* 0x0000000010117984 */ /* 0x000e220000000800 */
[----:B------:R-:W-:Y:S01]  /*4300*/  IMAD R19, R10, 0x4, R19 ;  /* 0x000000040a137824 */ /* 0x000fe200078e0213 */
[----:B------:R-:W-:Y:S01]  /*4310*/  LEA R8, R3, R8, 0x18 ;  /* 0x0000000803087211 */ /* 0x000fe200078ec0ff */
[----:B------:R-:W-:-:S03]  /*4320*/  VIADD R12, R11, 0x1 ;  /* 0x000000010b0c7836 */ /* 0x000fc60000000000 */
[----:B------:R-:W-:Y:S01]  /*4330*/  LEA R18, R11, R8, 0x2 ;  /* 0x000000080b127211 */ /* 0x000fe200078e10ff */
[----:B------:R-:W-:-:S05]  /*4340*/  VIADD R8, R4, 0x3000 ;  /* 0x0000300004087836 */ /* 0x000fca0000000000 */
[----:B------:R-:W-:-:S05]  /*4350*/  LEA R8, R3, R8, 0x18 ;  /* 0x0000000803087211 */ /* 0x000fca00078ec0ff */
[----:B------:R-:W-:Y:S02]  /*4360*/  IMAD R21, R11, 0x8, R8 ;  /* 0x000000080b157824 */ /* 0x000fe400078e0208 */
        /* <DEDUP_REMOVED lines=21> */
.L_x_43:
        /* <DEDUP_REMOVED lines=10> */
[----:B012---:R-:W-:Y:S01]  /*4560*/  IADD3 R14, PT, PT, R4, 0x3000, RZ ;  /* 0x00003000040e7810 */ /* 0x007fe20007ffe0ff */
[----:B------:R-:W-:Y:S01]  /*4570*/  VIADD R13, R9, 0xfffffff4 ;  /* 0xfffffff4090d7836 */ /* 0x000fe20000000000 */
[----:B------:R-:W-:Y:S02]  /*4580*/  PLOP3.LUT P0, PT, PT, PT, PT, 0x8, 0x80 ;  /* 0x000000000080781c */ /* 0x000fe40003f0e170 */
[C---:B----4-:R-:W-:Y:S02]  /*4590*/  LEA R21, R3.reuse, R4, 0x18 ;  /* 0x0000000403157211 */ /* 0x050fe400078ec0ff */
[C---:B------:R-:W-:Y:S02]  /*45a0*/  LEA R23, R3.reuse, R10, 0x18 ;  /* 0x0000000a03177211 */ /* 0x040fe400078ec0ff */
[----:B------:R-:W-:-:S07]  /*45b0*/  LEA R11, R3, R14, 0x18 ;  /* 0x0000000e030b7211 */ /* 0x000fce00078ec0ff */
.L_x_46:
[C---:B------:R-:W-:Y:S01]  /*45c0*/  IMAD R22, R8.reuse, 0x4, R2 ;  /* 0x0000000408167824 */ /* 0x040fe200078e0202 */
[----:B------:R-:W-:Y:S01]  /*45d0*/  LEA R10, R8, R21, 0x2 ;  /* 0x00000015080a7211 */ /* 0x000fe200078e10ff */
[C---:B------:R-:W-:Y:S02]  /*45e0*/  IMAD R20, R12.reuse, 0x4, R23 ;  /* 0x000000040c147824 */ /* 0x040fe400078e0217 */
[----:B0-----:R-:W-:Y:S01]  /*45f0*/  IMAD R25, R12, 0x8, R11 ;  /* 0x000000080c197824 */ /* 0x001fe200078e020b */
[----:B------:R-:W0:Y:S01]  /*4600*/  LDS R15, [R22] ;  /* 0x00000000160f7984 */ /* 0x000e220000000800 */
[----:B---3--:R-:W-:Y:S02]  /*4610*/  IMAD.MOV.U32 R17, RZ, RZ, RZ ;  /* 0x000000ffff117224 */ /* 0x008fe400078e00ff */
[----:B------:R-:W-:Y:S02]  /*4620*/  IMAD.MOV.U32 R19, RZ, RZ, RZ ;  /* 0x000000ffff137224 */ /* 0x000fe400078e00ff */
[----:B------:R-:W-:-:S02]  /*4630*/  VIADD R8, R8, 0x10 ;  /* 0x0000001008087836 */ /* 0x000fc40000000000 */
[----:B------:R-:W-:-:S03]  /*4640*/  VIADD R12, R12, 0x10 ;  /* 0x000000100c0c7836 */ /* 0x000fc60000000000 */
[----:B------:R-:W-:Y:S01]  /*4650*/  ISETP.GE.AND P1, PT, R8, R13, PT ;  /* 0x0000000d0800720c */ /* 0x000fe20003f26270 */
[----:B0-----:R0:W-:Y:S04]  /*4660*/  STS [R20], R15 ;  /* 0x0000000f14007388 */ /* 0x0011e80000000800 */
[----:B------:R-:W1:Y:S01]  /*4670*/  LDS R16, [R10] ;  /* 0x000000000a107984 */ /* 0x000e620000000800 */
[----:B0-----:R-:W-:-:S03]  /*4680*/  HFMA2 R15, -RZ, RZ, 0, 0 ;  /* 0x00000000ff0f7431 */ /* 0x001fc600000001ff */
        /* <DEDUP_REMOVED lines=62> */
.L_x_45:
[----:B------:R-:W-:-:S05]  /*4a70*/  IMAD.IADD R10, R9, 0x1, -R8 ;  /* 0x00000001090a7824 */ /* 0x000fca00078e0a08 */
[----:B------:R-:W-:-:S13]  /*4a80*/  ISETP.GT.AND P1, PT, R10, 0x4, PT ;  /* 0x000000040a00780c */ /* 0x000fda0003f24270 */
[----:B------:R-:W-:Y:S05]  /*4a90*/  @!P1 BRA `(.L_x_47) ;  /* 0x0000000000bc9947 */ /* 0x000fea0003800000 */
[----:B------:R-:W-:Y:S01]  /*4aa0*/  LEA R13, R8, R2, 0x2 ;  /* 0x00000002080d7211 */ /* 0x000fe200078e10ff */
[C---:B------:R-:W-:Y:S01]  /*4ab0*/  VIADD R10, R4.reuse, 0x2000 ;  /* 0x00002000040a7836 */ /* 0x040fe20000000000 */
[C---:B012---:R-:W-:Y:S01]  /*4ac0*/  LEA R15, R3.reuse, R4, 0x18 ;  /* 0x00000004030f7211 */ /* 0x047fe200078ec0ff */
[----:B------:R-:W-:Y:S01]  /*4ad0*/  VIADD R14, R4, 0x3000 ;  /* 0x00003000040e7836 */ /* 0x000fe20000000000 */
[----:B----4-:R-:W-:Y:S01]  /*4ae0*/  MOV R19, RZ ;  /* 0x000000ff00137202 */ /* 0x010fe20000000f00 */
[----:B---3--:R-:W0:Y:S01]  /*4af0*/  LDS R16, [R13] ;  /* 0x000000000d107984 */ /* 0x008e220000000800 */
[C---:B------:R-:W-:Y:S01]  /*4b00*/  LEA R11, R3.reuse, R10, 0x18 ;  /* 0x0000000a030b7211 */ /* 0x040fe200078ec0ff */
[----:B------:R-:W-:Y:S01]  /*4b10*/  IMAD.MOV.U32 R17, RZ, RZ, RZ ;  /* 0x000000ffff117224 */ /* 0x000fe200078e00ff */
[----:B------:R-:W-:Y:S01]  /*4b20*/  LEA R10, R8, R15, 0x2 ;  /* 0x0000000f080a7211 */ /* 0x000fe200078e10ff */
[----:B------:R-:W-:Y:S01]  /*4b30*/  IMAD.MOV.U32 R15, RZ, RZ, RZ ;  /* 0x000000ffff0f7224 */ /* 0x000fe200078e00ff */
[----:B------:R-:W-:Y:S01]  /*4b40*/  LEA R21, R3, R14, 0x18 ;  /* 0x0000000e03157211 */ /* 0x000fe200078ec0ff */
[----:B------:R-:W-:Y:S01]  /*4b50*/  IMAD R11, R12, 0x4, R11 ;  /* 0x000000040c0b7824 */ /* 0x000fe200078e020b */
[----:B------:R-:W-:-:S02]  /*4b60*/  PLOP3.LUT P0, PT, PT, PT, PT, 0x8, 0x80 ;  /* 0x000000000080781c */ /* 0x000fc40003f0e170 */
[----:B------:R-:W-:Y:S01]  /*4b70*/  IADD3 R8, PT, PT, R8, 0x8, RZ ;  /* 0x0000000808087810 */ /* 0x000fe20007ffe0ff */
[C---:B------:R-:W-:Y:S02]  /*4b80*/  IMAD R21, R12.reuse, 0x8, R21 ;  /* 0x000000080c157824 */ /* 0x040fe400078e0215 */
        /* <DEDUP_REMOVED lines=32> */
.L_x_47:
[----:B------:R-:W-:-:S13]  /*4d90*/  ISETP.NE.OR P0, PT, R8, R9, P0 ;  /* 0x000000090800720c */ /* 0x000fda0000705670 */
[----:B------:R-:W-:Y:S05]  /*4da0*/  @!P0 BRA `(.L_x_42) ;  /* 0x0000000000808947 */ /* 0x000fea0003800000 */
.L_x_44:
[C---:B------:R-:W-:Y:S01]  /*4db0*/  VIADD R10, R4.reuse, 0x2000 ;  /* 0x00002000040a7836 */ /* 0x040fe20000000000 */
[----:B012---:R-:W-:Y:S02]  /*4dc0*/  IADD3 R14, PT, PT, R4, 0x3000, RZ ;  /* 0x00003000040e7810 */ /* 0x007fe40007ffe0ff */
[C---:B------:R-:W-:Y:S02]  /*4dd0*/  LEA R13, R3.reuse, R4, 0x18 ;  /* 0x00000004030d7211 */ /* 0x040fe400078ec0ff */
[C---:B----4-:R-:W-:Y:S02]  /*4de0*/  LEA R19, R3.reuse, R10, 0x18 ;  /* 0x0000000a03137211 */ /* 0x050fe400078ec0ff */
[----:B------:R-:W-:-:S07]  /*4df0*/  LEA R21, R3, R14, 0x18 ;  /* 0x0000000e03157211 */ /* 0x000fce00078ec0ff */
.L_x_48:
[C---:B------:R-:W-:Y:S01]  /*4e00*/  IMAD R24, R8.reuse, 0x4, R2 ;  /* 0x0000000408187824 */ /* 0x040fe200078e0202 */
[----:B------:R-:W-:Y:S01]  /*4e10*/  LEA R26, R8, R13, 0x2 ;  /* 0x0000000d081a7211 */ /* 0x000fe200078e10ff */
[C---:B------:R-:W-:Y:S02]  /*4e20*/  IMAD R25, R12.reuse, 0x4, R19 ;  /* 0x000000040c197824 */ /* 0x040fe400078e0213 */
[----:B------:R-:W-:Y:S02]  /*4e30*/  HFMA2 R15, -RZ, RZ, 0, 0 ;  /* 0x00000000ff0f7431 */ /* 0x000fe400000001ff */
[C---:B0-----:R-:W-:Y:S01]  /*4e40*/  IMAD R23, R12.reuse, 0x8, R21 ;  /* 0x000000080c177824 */ /* 0x041fe200078e0215 */
[----:B---3--:R-:W0:Y:S01]  /*4e50*/  LDS R16, [R24] ;  /* 0x0000000018107984 */ /* 0x008e220000000800 */
[----:B------:R-:W-:Y:S01]  /*4e60*/  IMAD.MOV.U32 R11, RZ, RZ, RZ ;  /* 0x000000ffff0b7224 */ /* 0x000fe200078e00ff */
[----:B------:R-:W-:Y:S01]  /*4e70*/  IADD3 R12, PT, PT, R12, 0x4, RZ ;  /* 0x000000040c0c7810 */ /* 0x000fe20007ffe0ff */
        /* <DEDUP_REMOVED lines=19> */
.L_x_42:
[----:B------:R-:W-:Y:S01]  /*4fb0*/  LEA R8, R3, R4, 0x18 ;  /* 0x0000000403087211 */ /* 0x000fe200078ec0ff */
[----:B------:R-:W5:Y:S04]  /*4fc0*/  LDCU UR4, c[0x0][0x3bc] ;  /* 0x00007780ff0477ac */ /* 0x000f680008000800 */
[----:B0-----:R-:W0:Y:S01]  /*4fd0*/  LDS R10, [R8+0x5008] ;  /* 0x00500800080a7984 */ /* 0x001e220000000800 */
[----:B-----5:R-:W-:Y:S02]  /*4fe0*/  IMAD.U32 R11, RZ, RZ, UR4 ;  /* 0x00000004ff0b7e24 */ /* 0x020fe4000f8e00ff */
[----:B0-----:R-:W-:-:S05]  /*4ff0*/  IMAD.IADD R10, R9, 0x1, R10 ;  /* 0x00000001090a7824 */ /* 0x001fca00078e020a */
[----:B------:R-:W-:-:S13]  /*5000*/  ISETP.GE.AND P0, PT, R10, R11, PT ;  /* 0x0000000b0a00720c */ /* 0x000fda0003f06270 */
[----:B------:R-:W-:Y:S05]  /*5010*/  @!P0 BRA `(.L_x_49) ;  /* 0xffffffe000288947 */ /* 0x000fea000383ffff */
.L_x_30:
[----:B------:R-:W-:-:S13]  /*5020*/  ISETP.GE.AND P0, PT, R12, R11, PT ;  /* 0x0000000b0c00720c */ /* 0x000fda0003f06270 */
[----:B------:R-:W-:Y:S05]  /*5030*/  @P0 BRA `(.L_x_50) ;  /* 0x0000000c00480947 */ /* 0x000fea0003800000 */
[----:B---3--:R-:W-:Y:S01]  /*5040*/  IADD3 R16, PT, PT, -R12, R11, RZ ;  /* 0x0000000b0c107210 */ /* 0x008fe20007ffe1ff */
[----:B------:R-:W-:Y:S02]  /*5050*/  IMAD.MOV.U32 R13, RZ, RZ, R9 ;  /* 0x000000ffff0d7224 */ /* 0x000fe400078e0009 */
[----:B------:R-:W-:Y:S01]  /*5060*/  IMAD.MOV.U32 R10, RZ, RZ, R12 ;  /* 0x000000ffff0a7224 */ /* 0x000fe200078e000c */
[----:B------:R-:W-:-:S13]  /*5070*/  LOP3.LUT P0, R16, R16, 0x3, RZ, 0xc0, !PT ;  /* 0x0000000310107812 */ /* 0x000fda000780c0ff */
[----:B------:R-:W-:Y:S05]  /*5080*/  @!P0 BRA `(.L_x_51) ;  /* 0x0000000000848947 */ /* 0x000fea0003800000 */
[C---:B------:R-:W-:Y:S01]  /*5090*/  LEA R17, R9.reuse, R2, 0x2 ;  /* 0x0000000209117211 */ /* 0x040fe200078e10ff */
[C---:B------:R-:W-:Y:S01]  /*50a0*/  VIADD R10, R4.reuse, 0x2000 ;  /* 0x00002000040a7836 */ /* 0x040fe20000000000 */
[C---:B------:R-:W-:Y:S01]  /*50b0*/  LEA R20, R9.reuse, R8, 0x2 ;  /* 0x0000000809147211 */ /* 0x040fe200078e10ff */
[----:B------:R-:W-:Y:S01]  /*50c0*/  VIADD R13, R9, 0x1 ;  /* 0x00000001090d7836 */ /* 0x000fe20000000000 */
[----:B-12---:R-:W-:Y:S01]  /*50d0*/  MOV R15, RZ ;  /* 0x000000ff000f7202 */ /* 0x006fe20000000f00 */
[----:B----4-:R-:W0:Y:S01]  /*50e0*/  LDS R18, [R17] ;  /* 0x0000000011127984 */ /* 0x010e220000000800 */
[----:B------:R-:W-:Y:S01]  /*50f0*/  LEA R19, R3, R10, 0x18 ;  /* 0x0000000a03137211 */ /* 0x000fe200078ec0ff */
[----:B------:R-:W-:Y:S01]  /*5100*/  VIADD R10, R4, 0x3000 ;  /* 0x00003000040a7836 */ /* 0x000fe20000000000 */
[----:B------:R-:W-:-:S03]  /*5110*/  ISETP.NE.AND P0, PT, R16, 0x1, PT ;  /* 0x000000011000780c */ /* 0x000fc60003f05270 */
[C---:B------:R-:W-:Y:S01]  /*5120*/  IMAD R19, R12.reuse, 0x4, R19 ;  /* 0x000000040c137824 */ /* 0x040fe200078e0213 */
[----:B------:R-:W-:Y:S01]  /*5130*/  LEA R21, R3, R10, 0x18 ;  /* 0x0000000a03157211 */ /* 0x000fe200078ec0ff */
[----:B------:R-:W-:-:S04]  /*5140*/  VIADD R10, R12, 0x1 ;  /* 0x000000010c0a7836 */ /* 0x000fc80000000000 */
[----:B------:R-:W-:Y:S01]  /*5150*/  IMAD R21, R12, 0x8, R21 ;  /* 0x000000080c157824 */ /* 0x000fe200078e0215 */
[----:B0-----:R-:W-:Y:S04]  /*5160*/  STS [R19], R18 ;  /* 0x0000001213007388 */ /* 0x001fe80000000800 */
[----:B------:R-:W0:Y:S04]  /*5170*/  LDS R14, [R20] ;  /* 0x00000000140e7984 */ /* 0x000e280000000800 */
[----:B0-----:R0:W-:Y:S01]  /*5180*/  STS.64 [R21], R14 ;  /* 0x0000000e15007388 */ /* 0x0011e20000000a00 */
[----:B------:R-:W-:Y:S05]  /*5190*/  @!P0 BRA `(.L_x_51) ;  /* 0x0000000000408947 */ /* 0x000fea0003800000 */
[----:B------:R-:W1:Y:S01]  /*51a0*/  LDS R18, [R17+0x4] ;  /* 0x0000040011127984 */ /* 0x000e620000000800 */
[----:B0-----:R-:W-:Y:S01]  /*51b0*/  HFMA2 R15, -RZ, RZ, 0, 0 ;  /* 0x00000000ff0f7431 */ /* 0x001fe200000001ff */
[----:B------:R-:W-:Y:S01]  /*51c0*/  ISETP.NE.AND P0, PT, R16, 0x2, PT ;  /* 0x000000021000780c */ /* 0x000fe20003f05270 */
[----:B------:R-:W-:Y:S02]  /*51d0*/  VIADD R10, R12, 0x2 ;  /* 0x000000020c0a7836 */ /* 0x000fe40000000000 */
[----:B------:R-:W-:Y:S01]  /*51e0*/  VIADD R13, R9, 0x2 ;  /* 0x00000002090d7836 */ /* 0x000fe20000000000 */
[----:B-1----:R-:W-:Y:S04]  /*51f0*/  STS [R19+0x4], R18 ;  /* 0x0000041213007388 */ /* 0x002fe80000000800 */
[----:B------:R-:W0:Y:S04]  /*5200*/  LDS R14, [R20+0x4] ;  /* 0x00000400140e7984 */ /* 0x000e280000000800 */
[----:B0-----:R3:W-:Y:S01]  /*5210*/  STS.64 [R21+0x8], R14 ;  /* 0x0000080e15007388 */ /* 0x0017e20000000a00 */
[----:B------:R-:W-:Y:S05]  /*5220*/  @!P0 BRA `(.L_x_51) ;  /* 0x00000000001c8947 */ /* 0x000fea0003800000 */
[----:B------:R-:W0:Y:S01]  /*5230*/  LDS R17, [R17+0x8] ;  /* 0x0000080011117984 */ /* 0x000e220000000800 */
[----:B---3--:R-:W-:Y:S01]  /*5240*/  MOV R15, RZ ;  /* 0x000000ff000f7202 */ /* 0x008fe20000000f00 */
[----:B------:R-:W-:Y:S02]  /*5250*/  VIADD R13, R9, 0x3 ;  /* 0x00000003090d7836 */ /* 0x000fe40000000000 */
[----:B------:R-:W-:Y:S01]  /*5260*/  VIADD R10, R12, 0x3 ;  /* 0x000000030c0a7836 */ /* 0x000fe20000000000 */
[----:B0-----:R-:W-:Y:S04]  /*5270*/  STS [R19+0x8], R17 ;  /* 0x0000081113007388 */ /* 0x001fe80000000800 */
[----:B------:R-:W0:Y:S04]  /*5280*/  LDS R14, [R20+0x8] ;  /* 0x00000800140e7984 */ /* 0x000e280000000800 */
[----:B0-----:R0:W-:Y:S02]  /*5290*/  STS.64 [R21+0x10], R14 ;  /* 0x0000100e15007388 */ /* 0x0011e40000000a00 */
.L_x_51:
[----:B------:R-:W-:-:S04]  /*52a0*/  IADD3 R9, PT, PT, R12, -R11, RZ ;  /* 0x8000000b0c097210 */ /* 0x000fc80007ffe0ff */
        /* <DEDUP_REMOVED lines=9> */
[----:B0123--:R-:W-:Y:S01]  /*5340*/  IADD3 R14, PT, PT, R4, 0x3000, RZ ;  /* 0x00003000040e7810 */ /* 0x00ffe20007ffe0ff */
[----:B----4-:R-:W-:Y:S01]  /*5350*/  VIADD R21, R11, 0xfffffff4 ;  /* 0xfffffff40b157836 */ /* 0x010fe20000000000 */
[----:B------:R-:W-:Y:S02]  /*5360*/  PLOP3.LUT P0, PT, PT, PT, PT, 0x8, 0x80 ;  /* 0x000000000080781c */ /* 0x000fe40003f0e170 */
[C---:B------:R-:W-:Y:S02]  /*5370*/  LEA R23, R3.reuse, R12, 0x18 ;  /* 0x0000000c03177211 */ /* 0x040fe400078ec0ff */
[----:B------:R-:W-:-:S09]  /*5380*/  LEA R9, R3, R14, 0x18 ;  /* 0x0000000e03097211 */ /* 0x000fd200078ec0ff */
.L_x_54:
[C---:B------:R-:W-:Y:S01]  /*5390*/  IMAD R22, R13.reuse, 0x4, R2 ;  /* 0x000000040d167824 */ /* 0x040fe200078e0202 */
[C---:B------:R-:W-:Y:S01]  /*53a0*/  LEA R20, R10.reuse, R23, 0x2 ;  /* 0x000000170a147211 */ /* 0x040fe200078e10ff */
[C---:B------:R-:W-:Y:S02]  /*53b0*/  IMAD R12, R13.reuse, 0x4, R8 ;  /* 0x000000040d0c7824 */ /* 0x040fe400078e0208 */
[----:B0-----:R-:W-:Y:S02]  /*53c0*/  HFMA2 R17, -RZ, RZ, 0, 0 ;  /* 0x00000000ff117431 */ /* 0x001fe400000001ff */
[C---:B------:R-:W-:Y:S01]  /*53d0*/  IMAD R25, R10.reuse, 0x8, R9 ;  /* 0x000000080a197824 */ /* 0x040fe200078e0209 */
[----:B------:R-:W0:Y:S01]  /*53e0*/  LDS R15, [R22] ;  /* 0x00000000160f7984 */ /* 0x000e220000000800 */
[----:B------:R-:W-:Y:S01]  /*53f0*/  IMAD.MOV.U32 R19, RZ, RZ, RZ ;  /* 0x000000ffff137224 */ /* 0x000fe200078e00ff */
[----:B------:R-:W-:Y:S01]  /*5400*/  IADD3 R10, PT, PT, R10, 0x10, RZ ;  /* 0x000000100a0a7810 */ /* 0x000fe20007ffe0ff */
[----:B------:R-:W-:-:S03]  /*5410*/  VIADD R13, R13, 0x10 ;  /* 0x000000100d0d7836 */ /* 0x000fc60000000000 */
        /* <DEDUP_REMOVED lines=66> */
.L_x_53:
[----:B------:R-:W-:-:S05]  /*5840*/  IMAD.IADD R9, R11, 0x1, -R10 ;  /* 0x000000010b097824 */ /* 0x000fca00078e0a0a */
[----:B------:R-:W-:-:S13]  /*5850*/  ISETP.GT.AND P1, PT, R9, 0x4, PT ;  /* 0x000000040900780c */ /* 0x000fda0003f24270 */
[----:B------:R-:W-:Y:S05]  /*5860*/  @!P1 BRA `(.L_x_55) ;  /* 0x0000000000b89947 */ /* 0x000fea0003800000 */
[----:B------:R-:W-:Y:S01]  /*5870*/  LEA R20, R13, R2, 0x2 ;  /* 0x000000020d147211 */ /* 0x000fe200078e10ff */
[C---:B------:R-:W-:Y:S01]  /*5880*/  VIADD R12, R4.reuse, 0x2000 ;  /* 0x00002000040c7836 */ /* 0x040fe20000000000 */
[----:B----4-:R-:W-:Y:S01]  /*5890*/  MOV R19, RZ ;  /* 0x000000ff00137202 */ /* 0x010fe20000000f00 */
[----:B0123--:R-:W-:Y:S01]  /*58a0*/  VIADD R14, R4, 0x3000 ;  /* 0x00003000040e7836 */ /* 0x00ffe20000000000 */
[----:B------:R-:W-:Y:S01]  /*58b0*/  PLOP3.LUT P0, PT, PT, PT, PT, 0x8, 0x80 ;  /* 0x000000000080781c */ /* 0x000fe20003f0e170 */
[----:B------:R-:W0:Y:S01]  /*58c0*/  LDS R17, [R20] ;  /* 0x0000000014117984 */ /* 0x000e220000000800 */
[C---:B------:R-:W-:Y:S01]  /*58d0*/  LEA R9, R3.reuse, R12, 0x18 ;  /* 0x0000000c03097211 */ /* 0x040fe200078ec0ff */
[----:B------:R-:W-:Y:S01]  /*58e0*/  IMAD.MOV.U32 R15, RZ, RZ, RZ ;  /* 0x000000ffff0f7224 */ /* 0x000fe200078e00ff */
[----:B------:R-:W-:-:S03]  /*58f0*/  LEA R21, R3, R14, 0x18 ;  /* 0x0000000e03157211 */ /* 0x000fc600078ec0ff */
[C---:B------:R-:W-:Y:S01]  /*5900*/  IMAD R12, R10.reuse, 0x4, R9 ;  /* 0x000000040a0c7824 */ /* 0x040fe200078e0209 */
[C---:B------:R-:W-:Y:S01]  /*5910*/  LEA R9, R13.reuse, R8, 0x2 ;  /* 0x000000080d097211 */ /* 0x040fe200078e10ff */
        /* <DEDUP_REMOVED lines=35> */
.L_x_55:
[----:B------:R-:W-:-:S13]  /*5b50*/  ISETP.NE.OR P0, PT, R10, R11, P0 ;  /* 0x0000000b0a00720c */ /* 0x000fda0000705670 */
[----:B------:R-:W-:Y:S05]  /*5b60*/  @!P0 BRA `(.L_x_50) ;  /* 0x00000000007c8947 */ /* 0x000fea0003800000 */
.L_x_52:
[C---:B------:R-:W-:Y:S01]  /*5b70*/  VIADD R12, R4.reuse, 0x2000 ;  /* 0x00002000040c7836 */ /* 0x040fe20000000000 */
[----:B0123--:R-:W-:-:S04]  /*5b80*/  IADD3 R14, PT, PT, R4, 0x3000, RZ ;  /* 0x00003000040e7810 */ /* 0x00ffc80007ffe0ff */
[C---:B------:R-:W-:Y:S02]  /*5b90*/  LEA R9, R3.reuse, R12, 0x18 ;  /* 0x0000000c03097211 */ /* 0x040fe400078ec0ff */
[----:B----4-:R-:W-:-:S07]  /*5ba0*/  LEA R21, R3, R14, 0x18 ;  /* 0x0000000e03157211 */ /* 0x010fce00078ec0ff */
.L_x_56:
[C---:B------:R-:W-:Y:S01]  /*5bb0*/  IMAD R24, R13.reuse, 0x4, R2 ;  /* 0x000000040d187824 */ /* 0x040fe200078e0202 */
[C---:B------:R-:W-:Y:S01]  /*5bc0*/  LEA R26, R13.reuse, R8, 0x2 ;  /* 0x000000080d1a7211 */ /* 0x040fe200078e10ff */
[C---:B------:R-:W-:Y:S02]  /*5bd0*/  IMAD R25, R10.reuse, 0x4, R9 ;  /* 0x000000040a197824 */ /* 0x040fe400078e0209 */
[----:B------:R-:W-:Y:S02]  /*5be0*/  HFMA2 R17, -RZ, RZ, 0, 0 ;  /* 0x00000000ff117431 */ /* 0x000fe400000001ff */
[----:B0-----:R-:W-:Y:S01]  /*5bf0*/  IMAD R23, R10, 0x8, R21 ;  /* 0x000000080a177824 */ /* 0x001fe200078e0215 */
[----:B------:R-:W0:Y:S01]  /*5c00*/  LDS R12, [R24] ;  /* 0x00000000180c7984 */ /* 0x000e220000000800 */
        /* <DEDUP_REMOVED lines=21> */
.L_x_50:
[----:B------:R-:W-:Y:S01]  /*5d60*/  ISETP.GE.U32.AND P0, PT, R11, 0x8, PT ;  /* 0x000000080b00780c */ /* 0x000fe20003f06070 */
[----:B------:R-:W-:-:S12]  /*5d70*/  IMAD.MOV.U32 R9, RZ, RZ, RZ ;  /* 0x000000ffff097224 */ /* 0x000fd800078e00ff */
[----:B------:R-:W-:Y:S05]  /*5d80*/  @!P0 BRA `(.L_x_57) ;  /* 0x0000000000b48947 */ /* 0x000fea0003800000 */
[C---:B------:R-:W-:Y:S01]  /*5d90*/  VIADD R10, R4.reuse, 0x2000 ;  /* 0x00002000040a7836 */ /* 0x040fe20000000000 */
[----:B------:R-:W-:Y:S01]  /*5da0*/  IADD3 R12, PT, PT, R4, 0x3000, RZ ;  /* 0x00003000040c7810 */ /* 0x000fe20007ffe0ff */
[----:B------:R-:W-:-:S03]  /*5db0*/  IMAD.MOV.U32 R13, RZ, RZ, RZ ;  /* 0x000000ffff0d7224 */ /* 0x000fc600078e00ff */
[C---:B------:R-:W-:Y:S02]  /*5dc0*/  LEA R10, R3.reuse, R10, 0x18 ;  /* 0x0000000a030a7211 */ /* 0x040fe400078ec0ff */
[----:B------:R-:W-:-:S07]  /*5dd0*/  LEA R9, R3, R12, 0x18 ;  /* 0x0000000c03097211 */ /* 0x000fce00078ec0ff */
.L_x_58:
[C---:B0123--:R-:W-:Y:S01]  /*5de0*/  IMAD R15, R13.reuse, 0x4, R10 ;  /* 0x000000040d0f7824 */ /* 0x04ffe200078e020a */
[C---:B------:R-:W-:Y:S01]  /*5df0*/  LEA R14, R13.reuse, R2, 0x2 ;  /* 0x000000020d0e7211 */ /* 0x040fe200078e10ff */
[C---:B------:R-:W-:Y:S02]  /*5e00*/  IMAD R12, R13.reuse, 0x8, R9 ;  /* 0x000000080d0c7824 */ /* 0x040fe400078e0209 */
[C---:B------:R-:W-:Y:S01]  /*5e10*/  IMAD R16, R13.reuse, 0x4, R8 ;  /* 0x000000040d107824 */ /* 0x040fe200078e0208 */
[----:B------:R-:W0:Y:S01]  /*5e20*/  LDS R17, [R15] ;  /* 0x000000000f117984 */ /* 0x000e220000000800 */
[----:B------:R-:W-:-:S04]  /*5e30*/  IADD3 R13, PT, PT, R13, 0x8, RZ ;  /* 0x000000080d0d7810 */ /* 0x000fc80007ffe0ff */
[----:B------:R-:W-:Y:S01]  /*5e40*/  ISETP.NE.AND P0, PT, R13, R7, PT ;  /* 0x000000070d00720c */ /* 0x000fe20003f05270 */
[----:B0-----:R-:W-:Y:S04]  /*5e50*/  STS [R14], R17 ;  /* 0x000000110e007388 */ /* 0x001fe80000000800 */
[----:B----4-:R-:W0:Y:S04]  /*5e60*/  LDS R19, [R12] ;  /* 0x000000000c137984 */ /* 0x010e280000000800 */
[----:B0-----:R-:W-:Y:S04]  /*5e70*/  STS [R16], R19 ;  /* 0x0000001310007388 */ /* 0x001fe80000000800 */
[----:B------:R-:W0:Y:S04]  /*5e80*/  LDS R21, [R15+0x4] ;  /* 0x000004000f157984 */ /* 0x000e280000000800 */
[----:B0-----:R-:W-:Y:S04]  /*5e90*/  STS [R14+0x4], R21 ;  /* 0x000004150e007388 */ /* 0x001fe80000000800 */
        /* <DEDUP_REMOVED lines=25> */
[----:B0-----:R0:W-:Y:S01]  /*6030*/  STS [R16+0x1c], R23 ;  /* 0x00001c1710007388 */ /* 0x0011e20000000800 */
[----:B------:R-:W-:Y:S05]  /*6040*/  @P0 BRA `(.L_x_58) ;  /* 0xfffffffc00640947 */ /* 0x000fea000383ffff */
[----:B------:R-:W-:-:S07]  /*6050*/  IMAD.MOV.U32 R9, RZ, RZ, R7 ;  /* 0x000000ffff097224 */ /* 0x000fce00078e0007 */
.L_x_57:
[----:B------:R-:W-:-:S13]  /*6060*/  ISETP.NE.AND P0, PT, R5, RZ, PT ;  /* 0x000000ff0500720c */ /* 0x000fda0003f05270 */
[----:B------:R-:W-:Y:S05]  /*6070*/  @!P0 BRA `(.L_x_59) ;  /* 0x0000000000fc8947 */ /* 0x000fea0003800000 */
[----:B------:R-:W-:Y:S01]  /*6080*/  VIADD R10, R5, 0xffffffff ;  /* 0xffffffff050a7836 */ /* 0x000fe20000000000 */
[----:B------:R-:W-:-:S04]  /*6090*/  ISETP.NE.AND P1, PT, R6, RZ, PT ;  /* 0x000000ff0600720c */ /* 0x000fc80003f25270 */
[----:B------:R-:W-:-:S13]  /*60a0*/  ISETP.GE.U32.AND P0, PT, R10, 0x3, PT ;  /* 0x000000030a00780c */ /* 0x000fda0003f06070 */
[----:B------:R-:W-:Y:S05]  /*60b0*/  @!P0 BRA `(.L_x_60) ;  /* 0x0000000000648947 */ /* 0x000fea0003800000 */
[C---:B------:R-:W-:Y:S01]  /*60c0*/  IADD3 R10, PT, PT, R4.reuse, 0x2000, RZ ;  /* 0x00002000040a7810 */ /* 0x040fe20007ffe0ff */
[----:B0123--:R-:W-:Y:S01]  /*60d0*/  VIADD R14, R4, 0x3000 ;  /* 0x00003000040e7836 */ /* 0x00ffe20000000000 */
[C---:B------:R-:W-:Y:S01]  /*60e0*/  LEA R13, R9.reuse, R2, 0x2 ;  /* 0x00000002090d7211 */ /* 0x040fe200078e10ff */
[----:B------:R-:W-:Y:S01]  /*60f0*/  IMAD R16, R9, 0x4, R8 ;  /* 0x0000000409107824 */ /* 0x000fe200078e0208 */
[C---:B------:R-:W-:Y:S02]  /*6100*/  LEA R10, R3.reuse, R10, 0x18 ;  /* 0x0000000a030a7211 */ /* 0x040fe400078ec0ff */
[----:B------:R-:W-:-:S03]  /*6110*/  LEA R14, R3, R14, 0x18 ;  /* 0x0000000e030e7211 */ /* 0x000fc600078ec0ff */
[C---:B------:R-:W-:Y:S02]  /*6120*/  IMAD R10, R9.reuse, 0x4, R10 ;  /* 0x00000004090a7824 */ /* 0x040fe400078e020a */
[C---:B------:R-:W-:Y:S01]  /*6130*/  IMAD R14, R9.reuse, 0x8, R14 ;  /* 0x00000008090e7824 */ /* 0x040fe200078e020e */
[----:B------:R-:W-:Y:S02]  /*6140*/  IADD3 R9, PT, PT, R9, 0x4, RZ ;  /* 0x0000000409097810 */ /* 0x000fe40007ffe0ff */
[----:B------:R-:W0:Y:S04]  /*6150*/  LDS R12, [R10] ;  /* 0x000000000a0c7984 */ /* 0x000e280000000800 */
[----:B0-----:R-:W-:Y:S04]  /*6160*/  STS [R13], R12 ;  /* 0x0000000c0d007388 */ /* 0x001fe80000000800 */
[----:B------:R-:W0:Y:S04]  /*6170*/  LDS R15, [R14] ;  /* 0x000000000e0f7984 */ /* 0x000e280000000800 */
[----:B0-----:R-:W-:Y:S04]  /*6180*/  STS [R16], R15 ;  /* 0x0000000f10007388 */ /* 0x001fe80000000800 */
[----:B----4-:R-:W0:Y:S04]  /*6190*/  LDS R18, [R10+0x4] ;  /* 0x000004000a127984 */ /* 0x010e280000000800 */
        /* <DEDUP_REMOVED lines=10> */
[----:B0-----:R0:W-:Y:S02]  /*6240*/  STS [R16+0xc], R15 ;  /* 0x00000c0f10007388 */ /* 0x0011e40000000800 */
.L_x_60:
[----:B------:R-:W-:Y:S05]  /*6250*/  @!P1 BRA `(.L_x_59) ;  /* 0x0000000000849947 */ /* 0x000fea0003800000 */
[----:B------:R-:W-:Y:S02]  /*6260*/  ISETP.NE.AND P0, PT, R6, 0x1, PT ;  /* 0x000000010600780c */ /* 0x000fe40003f05270 */
[----:B------:R-:W-:-:S11]  /*6270*/  LOP3.LUT P1, RZ, R11, 0x1, RZ, 0xc0, !PT ;  /* 0x000000010bff7812 */ /* 0x000fd6000782c0ff */
[----:B------:R-:W-:Y:S05]  /*6280*/  @!P0 BRA `(.L_x_61) ;  /* 0x0000000000448947 */ /* 0x000fea0003800000 */
[C---:B------:R-:W-:Y:S01]  /*6290*/  VIADD R10, R4.reuse, 0x2000 ;  /* 0x00002000040a7836 */ /* 0x040fe20000000000 */
[----:B------:R-:W-:Y:S01]  /*62a0*/  IADD3 R12, PT, PT, R4, 0x3000, RZ ;  /* 0x00003000040c7810 */ /* 0x000fe20007ffe0ff */
[C---:B0--3--:R-:W-:Y:S01]  /*62b0*/  IMAD R16, R9.reuse, 0x4, R2 ;  /* 0x0000000409107824 */ /* 0x049fe200078e0202 */
[----:B----4-:R-:W-:Y:S02]  /*62c0*/  LEA R19, R9, R8, 0x2 ;  /* 0x0000000809137211 */ /* 0x010fe400078e10ff */
[C---:B------:R-:W-:Y:S02]  /*62d0*/  LEA R10, R3.reuse, R10, 0x18 ;  /* 0x0000000a030a7211 */ /* 0x040fe400078ec0ff */
[----:B------:R-:W-:-:S03]  /*62e0*/  LEA R12, R3, R12, 0x18 ;  /* 0x0000000c030c7211 */ /* 0x000fc600078ec0ff */
[C---:B-12---:R-:W-:Y:S02]  /*62f0*/  IMAD R15, R9.reuse, 0x4, R10 ;  /* 0x00000004090f7824 */ /* 0x046fe400078e020a */
[C---:B------:R-:W-:Y:S02]  /*6300*/  IMAD R17, R9.reuse, 0x8, R12 ;  /* 0x0000000809117824 */ /* 0x040fe400078e020c */
[----:B------:R-:W-:Y:S01]  /*6310*/  VIADD R9, R9, 0x2 ;  /* 0x0000000209097836 */ /* 0x000fe20000000000 */
[----:B------:R-:W0:Y:S04]  /*6320*/  LDS R10, [R15] ;  /* 0x000000000f0a7984 */ /* 0x000e280000000800 */
[----:B0-----:R-:W-:Y:S04]  /*6330*/  STS [R16], R10 ;  /* 0x0000000a10007388 */ /* 0x001fe80000000800 */
[----:B------:R-:W0:Y:S04]  /*6340*/  LDS R12, [R17] ;  /* 0x00000000110c7984 */ /* 0x000e280000000800 */
[----:B0-----:R-:W-:Y:S04]  /*6350*/  STS [R19], R12 ;  /* 0x0000000c13007388 */ /* 0x001fe80000000800 */
[----:B------:R-:W0:Y:S04]  /*6360*/  LDS R13, [R15+0x4] ;  /* 0x000004000f0d7984 */ /* 0x000e280000000800 */
[----:B0-----:R-:W-:Y:S04]  /*6370*/  STS [R16+0x4], R13 ;  /* 0x0000040d10007388 */ /* 0x001fe80000000800 */
[----:B------:R-:W0:Y:S04]  /*6380*/  LDS R14, [R17+0x8] ;  /* 0x00000800110e7984 */ /* 0x000e280000000800 */
[----:B0-----:R0:W-:Y:S02]  /*6390*/  STS [R19+0x4], R14 ;  /* 0x0000040e13007388 */ /* 0x0011e40000000800 */
.L_x_61:
[----:B------:R-:W-:Y:S05]  /*63a0*/  @!P1 BRA `(.L_x_59) ;  /* 0x0000000000309947 */ /* 0x000fea0003800000 */
[C---:B------:R-:W-:Y:S02]  /*63b0*/  VIADD R10, R4.reuse, 0x2000 ;  /* 0x00002000040a7836 */ /* 0x040fe40000000000 */
[----:B------:R-:W-:Y:S02]  /*63c0*/  VIADD R12, R4, 0x3000 ;  /* 0x00003000040c7836 */ /* 0x000fe40000000000 */
[----:B------:R-:W-:Y:S01]  /*63d0*/  IMAD R13, R9, 0x4, R2 ;  /* 0x00000004090d7824 */ /* 0x000fe200078e0202 */
[C---:B------:R-:W-:Y:S02]  /*63e0*/  LEA R10, R3.reuse, R10, 0x18 ;  /* 0x0000000a030a7211 */ /* 0x040fe400078ec0ff */
[----:B------:R-:W-:Y:S02]  /*63f0*/  LEA R12, R3, R12, 0x18 ;  /* 0x0000000c030c7211 */ /* 0x000fe400078ec0ff */
[C---:B------:R-:W-:Y:S02]  /*6400*/  LEA R10, R9.reuse, R10, 0x2 ;  /* 0x0000000a090a7211 */ /* 0x040fe400078e10ff */
[C---:B------:R-:W-:Y:S01]  /*6410*/  LEA R12, R9.reuse, R12, 0x3 ;  /* 0x0000000c090c7211 */ /* 0x040fe200078e18ff */
[----:B------:R-:W-:-:S03]  /*6420*/  IMAD R9, R9, 0x4, R8 ;  /* 0x0000000409097824 */ /* 0x000fc600078e0208 */
[----:B------:R-:W5:Y:S04]  /*6430*/  LDS R10, [R10] ;  /* 0x000000000a0a7984 */ /* 0x000f680000000800 */
[----:B-----5:R-:W-:Y:S04]  /*6440*/  STS [R13], R10 ;  /* 0x0000000a0d007388 */ /* 0x020fe80000000800 */
[----:B------:R-:W5:Y:S04]  /*6450*/  LDS R12, [R12] ;  /* 0x000000000c0c7984 */ /* 0x000f680000000800 */
[----:B-----5:R0:W-:Y:S02]  /*6460*/  STS [R9], R12 ;  /* 0x0000000c09007388 */ /* 0x0201e40000000800 */
.L_x_59:
[----:B0-----:R-:W0:Y:S02]  /*6470*/  LDS R9, [R8+0x5008] ;  /* 0x0050080008097984 */ /* 0x001e240000000800 */
[----:B0-----:R-:W-:-:S05]  /*6480*/  IMAD.SHL.U32 R9, R9, 0x2, RZ ;  /* 0x0000000209097824 */ /* 0x001fca00078e00ff */
[----:B------:R-:W-:Y:S04]  /*6490*/  STS [R8+0x5008], R9 ;  /* 0x0050080908007388 */ /* 0x000fe80000000800 */
[----:B------:R-:W0:Y:S02]  /*64a0*/  LDS R10, [R8+0x5008] ;  /* 0x00500800080a7984 */ /* 0x000e240000000800 */
[----:B0-----:R-:W-:-:S13]  /*64b0*/  ISETP.GE.AND P0, PT, R10, R11, PT ;  /* 0x0000000b0a00720c */ /* 0x001fda0003f06270 */
[----:B------:R-:W-:Y:S05]  /*64c0*/  @!P0 BRA `(.L_x_62) ;  /* 0xffffffc800c08947 */ /* 0x000fea000383ffff */
.L_x_0:
[----:B------:R-:W-:Y:S05]  /*64d0*/  WARPSYNC.ALL ;  /* 0x0000000000007948 */ /* 0x000fea0003800000 */
[----:B------:R-:W-:Y:S01]  /*64e0*/  BAR.SYNC.DEFER_BLOCKING 0x0 ;  /* 0x0000000000007b1d */ /* 0x000fe20000010000 */
[----:B------:R-:W-:Y:S02]  /*64f0*/  ISETP.NE.AND P0, PT, R29, RZ, PT ;  /* 0x000000ff1d00720c */ /* 0x000fe40003f05270 */
[C---:B------:R-:W-:Y:S01]  /*6500*/  IADD3 R10, PT, PT, R4.reuse, 0x3000, RZ ;  /* 0x00003000040a7810 */ /* 0x040fe20007ffe0ff */
[----:B------:R-:W-:Y:S01]  /*6510*/  VIADD R4, R4, 0x2000 ;  /* 0x0000200004047836 */ /* 0x000fe20000000000 */
[----:B------:R-:W-:Y:S01]  /*6520*/  MOV R7, RZ ;  /* 0x000000ff00077202 */ /* 0x000fe20000000f00 */
[----:B------:R-:W-:Y:S01]  /*6530*/  BSSY.RECONVERGENT B3, `(.L_x_63) ;  /* 0x0000146000037945 */ /* 0x000fe20003800200 */
[----:B------:R-:W-:-:S02]  /*6540*/  LEA R10, R3, R10, 0x18 ;  /* 0x0000000a030a7211 */ /* 0x000fc400078ec0ff */
[----:B012-4-:R-:W-:-:S03]  /*6550*/  LEA R12, R3, R4, 0x18 ;  /* 0x00000004030c7211 */ /* 0x017fc600078ec0ff */
[C---:B------:R-:W-:Y:S02]  /*6560*/  IMAD R9, R29.reuse, 0x8, R10 ;  /* 0x000000081d097824 */ /* 0x040fe400078e020a */
[----:B------:R-:W-:Y:S01]  /*6570*/  @!P0 MOV R4, 0xffffffff ;  /* 0xffffffff00048802 */ /* 0x000fe20000000f00 */
[----:B------:R-:W-:Y:S02]  /*6580*/  @!P0 IMAD.MOV.U32 R5, RZ, RZ, -0x1 ;  /* 0xffffffffff058424 */ /* 0x000fe400078e00ff */
[----:B------:R-:W-:Y:S01]  /*6590*/  IMAD R3, R29, 0x4, R12 ;  /* 0x000000041d037824 */ /* 0x000fe200078e020c */
[----:B------:R-:W0:Y:S04]  /*65a0*/  LDS R6, [R0] ;  /* 0x0000000000067984 */ /* 0x000e280000000800 */
[----:B0-----:R-:W-:Y:S04]  /*65b0*/  STS.64 [R9+0x8], R6 ;  /* 0x0000080609007388 */ /* 0x001fe80000000a00 */
[----:B------:R-:W-:Y:S04]  /*65c0*/  @!P0 STS.64 [R8+0x3000], R4 ;  /* 0x0030000408008388 */ /* 0x000fe80000000a00 */
[----:B------:R-:W-:Y:S01]  /*65d0*/  STS [R3], RZ ;  /* 0x000000ff03007388 */ /* 0x000fe20000000800 */
[----:B------:R-:W-:Y:S06]  /*65e0*/  BAR.SYNC.DEFER_BLOCKING 0x0 ;  /* 0x0000000000007b1d */ /* 0x000fec0000010000 */
[----:B------:R-:W-:Y:S04]  /*65f0*/  LDS.64 R10, [R9+0x8] ;  /* 0x00000800090a7984 */ /* 0x000fe80000000a00 */
[----:B------:R-:W0:Y:S02]  /*6600*/  LDS.64 R12, [R9] ;  /* 0x00000000090c7984 */ /* 0x000e240000000a00 */
[----:B0-----:R-:W-:-:S04]  /*6610*/  ISETP.NE.U32.AND P0, PT, R10, R12, PT ;  /* 0x0000000c0a00720c */ /* 0x001fc80003f05070 */
[----:B------:R-:W-:-:S13]  /*6620*/  ISETP.NE.AND.EX P0, PT, R11, R13, PT, P0 ;  /* 0x0000000d0b00720c */ /* 0x000fda0003f05300 */
[----:B------:R-:W-:-:S05]  /*6630*/  @P0 IMAD.MOV.U32 R0, RZ, RZ, 0x1 ;  /* 0x00000001ff000424 */ /* 0x000fca00078e00ff */
[----:B------:R0:W-:Y:S01]  /*6640*/  @P0 STS [R3], R0 ;  /* 0x0000000003000388 */ /* 0x0001e20000000800 */
[----:B------:R-:W-:Y:S06]  /*6650*/  BAR.SYNC.DEFER_BLOCKING 0x0 ;  /* 0x0000000000007b1d */ /* 0x000fec0000010000 */
[----:B------:R-:W-:Y:S05]  /*6660*/  @!P0 BRA `(.L_x_64) ;  /* 0x0000001000c88947 */ /* 0x000fea0003800000 */
[----:B0-----:R-:W0:Y:S01]  /*6670*/  LDC R0, c[0x0][0x3bc] ;  /* 0x0000ef00ff007b82 */ /* 0x001e220000000800 */
[----:B------:R-:W-:Y:S01]  /*6680*/  BSSY.RECONVERGENT B2, `(.L_x_64) ;  /* 0x0000130000027945 */ /* 0x000fe20003800200 */
[----:B0-----:R-:W-:-:S07]  /*6690*/  VIADD R0, R0, 0xffffffff ;  /* 0xffffffff00007836 */ /* 0x001fce0000000000 */
.L_x_84:
[----:B---3--:R-:W-:Y:S01]  /*66a0*/  LEA R16, R29, R2, 0x2 ;  /* 0x000000021d107211 */ /* 0x008fe200078e10ff */
[----:B--2---:R-:W0:Y:S04]  /*66b0*/  LDC.64 R8, c[0x0][0x398] ;  /* 0x0000e600ff087b82 */ /* 0x004e280000000a00 */
[----:B------:R-:W0:Y:S04]  /*66c0*/  LDS R19, [R16] ;  /* 0x0000000010137984 */ /* 0x000e280000000800 */
[----:B-1----:R-:W1:Y:S08]  /*66d0*/  LDC.64 R12, c[0x0][0x3b0] ;  /* 0x0000ec00ff0c7b82 */ /* 0x002e700000000a00 */
[----:B----4-:R-:W2:Y:S08]  /*66e0*/  LDC.64 R6, c[0x0][0x3a8] ;  /* 0x0000ea00ff067b82 */ /* 0x010eb00000000a00 */
[----:B------:R-:W3:Y:S08]  /*66f0*/  LDC.64 R14, c[0x0][0x3c0] ;  /* 0x0000f000ff0e7b82 */ /* 0x000ef00000000a00 */
[----:B------:R-:W4:Y:S01]  /*6700*/  LDC.64 R10, c[0x0][0x3a0] ;  /* 0x0000e800ff0a7b82 */ /* 0x000f220000000a00 */
[----:B0-----:R-:W-:-:S05]  /*6710*/  IMAD.WIDE.U32 R8, R19, 0x4, R8 ;  /* 0x0000000413087825 */ /* 0x001fca00078e0008 */
[----:B------:R-:W3:Y:S01]  /*6720*/  LDG.E R3, desc[UR6][R8.64] ;  /* 0x0000000608037981 */ /* 0x000ee2000c1e1900 */
[----:B-1----:R-:W-:-:S04]  /*6730*/  IMAD.WIDE.U32 R12, R19, 0x4, R12 ;  /* 0x00000004130c7825 */ /* 0x002fc800078e000c */
[C---:B--2---:R-:W-:Y:S02]  /*6740*/  IMAD.WIDE.U32 R6, R19.reuse, 0x4, R6 ;  /* 0x0000000413067825 */ /* 0x044fe400078e0006 */
[----:B------:R-:W2:Y:S02]  /*6750*/  LDG.E R13, desc[UR6][R12.64] ;  /* 0x000000060c0d7981 */ /* 0x000ea4000c1e1900 */
[----:B------:R-:W-:Y:S02]  /*6760*/  IMAD.MOV.U32 R21, RZ, RZ, 0x1 ;  /* 0x00000001ff157424 */ /* 0x000fe400078e00ff */
[----:B----4-:R-:W-:Y:S01]  /*6770*/  IMAD.WIDE.U32 R10, R19, 0x4, R10 ;  /* 0x00000004130a7825 */ /* 0x010fe200078e000a */
[----:B---3--:R-:W-:-:S03]  /*6780*/  ISETP.NE.AND P0, PT, R3, RZ, PT ;  /* 0x000000ff0300720c */ /* 0x008fc60003f05270 */
[----:B------:R-:W-:-:S10]  /*6790*/  IMAD.WIDE.U32 R8, R3, 0x4, R14 ;  /* 0x0000000403087825 */ /* 0x000fd400078e000e */
[----:B------:R-:W0:Y:S01]  /*67a0*/  @P0 LDC.64 R4, c[0x0][0x380] ;  /* 0x0000e000ff040b82 */ /* 0x000e220000000a00 */
[----:B------:R-:W-:-:S04]  /*67b0*/  @P0 VIADD R17, R3, 0xffffffff ;  /* 0xffffffff03110836 */ /* 0x000fc80000000000 */
[----:B0-----:R-:W-:Y:S02]  /*67c0*/  @P0 IMAD.WIDE R14, R17, 0x4, R4 ;  /* 0x00000004110e0825 */ /* 0x001fe400078e0204 */
[----:B-----5:R0:W5:Y:S04]  /*67d0*/  LDG.E R4, desc[UR6][R6.64] ;  /* 0x0000000606047981 */ /* 0x020168000c1e1900 */
[----:B------:R0:W5:Y:S04]  /*67e0*/  ATOMG.E.ADD.STRONG.GPU PT, RZ, desc[UR6][R8.64], R21 ;  /* 0x8000001508ff79a8 */ /* 0x00016800081ef106 */
[----:B------:R0:W5:Y:S04]  /*67f0*/  @!P0 LDG.E R5, desc[UR6][R10.64] ;  /* 0x000000060a058981 */ /* 0x000168000c1e1900 */
[----:B------:R-:W3:Y:S04]  /*6800*/  @P0 LDG.E R17, desc[UR6][R10.64] ;  /* 0x000000060a110981 */ /* 0x000ee8000c1e1900 */
[----:B------:R-:W3:Y:S01]  /*6810*/  @P0 LDG.E R14, desc[UR6][R14.64] ;  /* 0x000000060e0e0981 */ /* 0x000ee2000c1e1900 */
[----:B--2---:R-:W-:Y:S01]  /*6820*/  ISETP.GE.AND P1, PT, R13, 0x1, PT ;  /* 0x000000010d00780c */ /* 0x004fe20003f26270 */
[----:B------:R-:W-:Y:S04]  /*6830*/  BSSY.RECONVERGENT B1, `(.L_x_65) ;  /* 0x0000105000017945 */ /* 0x000fe80003800200 */
[----:B------:R-:W-:Y:S01]  /*6840*/  BSSY.RELIABLE B0, `(.L_x_66) ;  /* 0x00000ff000007945 */ /* 0x000fe20003800100 */
[----:B---3--:R-:W-:-:S07]  /*6850*/  @P0 IADD3 R5, PT, PT, R17, R14, RZ ;  /* 0x0000000e11050210 */ /* 0x008fce0007ffe0ff */
[----:B0-----:R-:W-:Y:S05]  /*6860*/  @!P1 BRA `(.L_x_67) ;  /* 0x0000000c00f09947 */ /* 0x001fea0003800000 */
[----:B-----5:R-:W-:Y:S01]  /*6870*/  VIADD R6, R4, 0xffffffff ;  /* 0xffffffff04067836 */ /* 0x020fe20000000000 */
[----:B------:R-:W-:Y:S01]  /*6880*/  BSSY.RECONVERGENT B4, `(.L_x_68) ;  /* 0x0000065000047945 */ /* 0x000fe20003800200 */
[----:B------:R-:W-:Y:S02]  /*6890*/  MOV R8, 0x1 ;  /* 0x0000000100087802 */ /* 0x000fe40000000f00 */
[----:B------:R-:W-:Y:S01]  /*68a0*/  IMAD.MOV.U32 R10, RZ, RZ, R6 ;  /* 0x000000ffff0a7224 */ /* 0x000fe200078e0006 */
[----:B------:R-:W-:-:S05]  /*68b0*/  VIADDMNMX R7, R6, R13, R4, !PT ;  /* 0x0000000d06077246 */ /* 0x000fca0007800104 */
[----:B------:R-:W-:-:S04]  /*68c0*/  IMAD.IADD R9, R7, 0x1, -R4 ;  /* 0x0000000107097824 */ /* 0x000fc800078e0a04 */
[C---:B------:R-:W-:Y:S01]  /*68d0*/  VIADD R11, R9.reuse, 0x1 ;  /* 0x00000001090b7836 */ /* 0x040fe20000000000 */
[----:B------:R-:W-:-:S13]  /*68e0*/  ISETP.GE.U32.AND P0, PT, R9, 0xf, PT ;  /* 0x0000000f0900780c */ /* 0x000fda0003f06070 */
[----:B------:R-:W-:Y:S05]  /*68f0*/  @!P0 BRA `(.L_x_69) ;  /* 0x0000000400748947 */ /* 0x000fea0003800000 */
[----:B------:R-:W0:Y:S01]  /*6900*/  LDC.64 R12, c[0x0][0x388] ;  /* 0x0000e200ff0c7b82 */ /* 0x000e220000000a00 */
[----:B------:R-:W-:Y:S01]  /*6910*/  LOP3.LUT R11, R11, 0xfffffff0, RZ, 0xc0, !PT ;  /* 0xfffffff00b0b7812 */ /* 0x000fe200078ec0ff */
[----:B------:R-:W-:Y:S01]  /*6920*/  HFMA2 R8, -RZ, RZ, 0, 5.9604644775390625e-08 ;  /* 0x00000001ff087431 */ /* 0x000fe200000001ff */
[----:B------:R-:W-:Y:S01]  /*6930*/  BSSY.RECONVERGENT B5, `(.L_x_70) ;  /* 0x0000058000057945 */ /* 0x000fe20003800200 */
[----:B------:R-:W-:Y:S02]  /*6940*/  VIADD R10, R4, 0x6 ;  /* 0x00000006040a7836 */ /* 0x000fe40000000000 */
[----:B------:R-:W-:Y:S02]  /*6950*/  IMAD R9, R5, 0x18, R4 ;  /* 0x0000001805097824 */ /* 0x000fe400078e0204 */
[----:B------:R-:W-:-:S07]  /*6960*/  IMAD.MOV R11, RZ, RZ, -R11 ;  /* 0x000000ffff0b7224 */ /* 0x000fce00078e0a0b */
.L_x_71:
[C---:B------:R-:W-:Y:S01]  /*6970*/  IADD3 R25, PT, PT, R9.reuse, -0x1, RZ ;  /* 0xffffffff09197810 */ /* 0x040fe20007ffe0ff */
[----:B0-----:R-:W-:-:S04]  /*6980*/  IMAD.WIDE.U32 R22, R9, 0x4, R12 ;  /* 0x0000000409167825 */ /* 0x001fc800078e000c */
[--C-:B------:R-:W-:Y:S01]  /*6990*/  IMAD.WIDE.U32 R24, R25, 0x4, R12.reuse ;  /* 0x0000000419187825 */ /* 0x100fe200078e000c */
[----:B------:R-:W2:Y:S04]  /*69a0*/  LDG.E R16, desc[UR6][R22.64] ;  /* 0x0000000616107981 */ /* 0x000ea8000c1e1900 */
[----:B------:R0:W3:Y:S01]  /*69b0*/  LDG.E R17, desc[UR6][R24.64] ;  /* 0x0000000618117981 */ /* 0x0000e2000c1e1900 */
[C---:B------:R-:W-:Y:S02]  /*69c0*/  VIADD R27, R9.reuse, 0x2 ;  /* 0x00000002091b7836 */ /* 0x040fe40000000000 */
[----:B------:R-:W-:Y:S02]  /*69d0*/  VIADD R19, R9, 0x1 ;  /* 0x0000000109137836 */ /* 0x000fe40000000000 */
[----:B------:R-:W-:-:S04]  /*69e0*/  IMAD.WIDE.U32 R26, R27, 0x4, R12 ;  /* 0x000000041b1a7825 */ /* 0x000fc800078e000c */
[----:B------:R-:W-:Y:S01]  /*69f0*/  IMAD.WIDE.U32 R18, R19, 0x4, R12 ;  /* 0x0000000413127825 */ /* 0x000fe200078e000c */
[----:B------:R-:W4:Y:S04]  /*6a00*/  LDG.E R21, desc[UR6][R26.64] ;  /* 0x000000061a157981 */ /* 0x000f28000c1e1900 */
[----:B------:R1:W5:Y:S01]  /*6a10*/  LDG.E R28, desc[UR6][R18.64] ;  /* 0x00000006121c7981 */ /* 0x000362000c1e1900 */
[----:B------:R-:W-:-:S05]  /*6a20*/  IADD3 R15, PT, PT, R9, 0x3, RZ ;  /* 0x00000003090f7810 */ /* 0x000fca0007ffe0ff */
[----:B------:R-:W-:-:S05]  /*6a30*/  IMAD.WIDE.U32 R14, R15, 0x4, R12 ;  /* 0x000000040f0e7825 */ /* 0x000fca00078e000c */
[----:B------:R1:W5:Y:S01]  /*6a40*/  LDG.E R20, desc[UR6][R14.64] ;  /* 0x000000060e147981 */ /* 0x000362000c1e1900 */
[C---:B0-----:R-:W-:Y:S01]  /*6a50*/  VIADD R25, R9.reuse, 0x4 ;  /* 0x0000000409197836 */ /* 0x041fe20000000000 */
[C---:B------:R-:W-:Y:S01]  /*6a60*/  IADD3 R22, PT, PT, R9.reuse, 0x6, RZ ;  /* 0x0000000609167810 */ /* 0x040fe20007ffe0ff */
[----:B------:R-:W-:Y:S02]  /*6a70*/  VIADD R23, R9, 0x5 ;  /* 0x0000000509177836 */ /* 0x000fe40000000000 */
[----:B-1----:R-:W-:-:S04]  /*6a80*/  IMAD.WIDE.U32 R18, R25, 0x4, R12 ;  /* 0x0000000419127825 */ /* 0x002fc800078e000c */
[----:B------:R-:W-:-:S04]  /*6a90*/  IMAD.WIDE.U32 R24, R23, 0x4, R12 ;  /* 0x0000000417187825 */ /* 0x000fc800078e000c */
[----:B------:R-:W-:Y:S01]  /*6aa0*/  IMAD.WIDE.U32 R14, R22, 0x4, R12 ;  /* 0x00000004160e7825 */ /* 0x000fe200078e000c */
[----:B------:R0:W5:Y:S04]  /*6ab0*/  LDG.E R23, desc[UR6][R24.64] ;  /* 0x0000000618177981 */ /* 0x000168000c1e1900 */
[----:B------:R1:W5:Y:S01]  /*6ac0*/  LDG.E R22, desc[UR6][R18.64] ;  /* 0x0000000612167981 */ /* 0x000362000c1e1900 */
[----:B------:R-:W-:-:S03]  /*6ad0*/  VIADD R26, R9, 0x7 ;  /* 0x00000007091a7836 */ /* 0x000fc60000000000 */
[----:B------:R1:W5:Y:S01]  /*6ae0*/  LDG.E R27, desc[UR6][R14.64] ;  /* 0x000000060e1b7981 */ /* 0x000362000c1e1900 */
[C---:B0-----:R-:W-:Y:S01]  /*6af0*/  IADD3 R25, PT, PT, R9.reuse, 0x9, RZ ;  /* 0x0000000909197810 */ /* 0x041fe20007ffe0ff */
[----:B-1----:R-:W-:Y:S02]  /*6b00*/  VIADD R19, R9, 0x8 ;  /* 0x0000000809137836 */ /* 0x002fe40000000000 */
[----:B------:R-:W-:-:S05]  /*6b10*/  IMAD.WIDE.U32 R14, R26, 0x4, R12 ;  /* 0x000000041a0e7825 */ /* 0x000fca00078e000c */
[----:B------:R-:W5:Y:S01]  /*6b20*/  LDG.E R26, desc[UR6][R14.64] ;  /* 0x000000060e1a7981 */ /* 0x000f62000c1e1900 */
[----:B--2---:R-:W-:Y:S02]  /*6b30*/  ISETP.NE.AND P2, PT, R16, RZ, PT ;  /* 0x000000ff1000720c */ /* 0x004fe40003f45270 */
[----:B---3--:R-:W-:Y:S01]  /*6b40*/  ISETP.NE.AND P1, PT, R17, RZ, PT ;  /* 0x000000ff1100720c */ /* 0x008fe20003f25270 */
[----:B------:R-:W-:-:S04]  /*6b50*/  IMAD.WIDE.U32 R16, R19, 0x4, R12 ;  /* 0x0000000413107825 */ /* 0x000fc800078e000c */
[----:B------:R-:W-:Y:S02]  /*6b60*/  IMAD.WIDE.U32 R18, R25, 0x4, R12 ;  /* 0x0000000419127825 */ /* 0x000fe400078e000c */
[----:B------:R0:W2:Y:S01]  /*6b70*/  LDG.E R25, desc[UR6][R16.64] ;  /* 0x0000000610197981 */ /* 0x0000a2000c1e1900 */
[----:B----4-:R-:W-:Y:S01]  /*6b80*/  ISETP.NE.AND P4, PT, R21, RZ, PT ;  /* 0x000000ff1500720c */ /* 0x010fe20003f85270 */
[C---:B------:R-:W-:Y:S02]  /*6b90*/  VIADD R21, R9.reuse, 0xb ;  /* 0x0000000b09157836 */ /* 0x040fe40000000000 */
[----:B------:R-:W3:Y:S01]  /*6ba0*/  LDG.E R24, desc[UR6][R18.64] ;  /* 0x0000000612187981 */ /* 0x000ee2000c1e1900 */
[----:B0-----:R-:W-:-:S04]  /*6bb0*/  VIADD R17, R9, 0xa ;  /* 0x0000000a09117836 */ /* 0x001fc80000000000 */
[--C-:B------:R-:W-:Y:S01]  /*6bc0*/  IMAD.WIDE.U32 R14, R17, 0x4, R12.reuse ;  /* 0x00000004110e7825 */ /* 0x100fe200078e000c */
[----:B-----5:R-:W-:Y:S02]  /*6bd0*/  ISETP.NE.AND P3, PT, R28, RZ, PT ;  /* 0x000000ff1c00720c */ /* 0x020fe40003f65270 */
[----:B------:R-:W-:Y:S02]  /*6be0*/  IADD3 R17, PT, PT, R9, 0xc, RZ ;  /* 0x0000000c09117810 */ /* 0x000fe40007ffe0ff */
[----:B------:R0:W4:Y:S03]  /*6bf0*/  LDG.E R28, desc[UR6][R14.64] ;  /* 0x000000060e1c7981 */ /* 0x000126000c1e1900 */
[----:B------:R-:W-:-:S06]  /*6c00*/  IMAD.WIDE.U32 R16, R17, 0x4, R12 ;  /* 0x0000000411107825 */ /* 0x000fcc00078e000c */
[----:B------:R-:W5:Y:S01]  /*6c10*/  LDG.E R16, desc[UR6][R16.64] ;  /* 0x0000000610107981 */ /* 0x000f62000c1e1900 */
[----:B0-----:R-:W-:-:S04]  /*6c20*/  IMAD.WIDE.U32 R14, R21, 0x4, R12 ;  /* 0x00000004150e7825 */ /* 0x001fc800078e000c */
[----:B------:R-:W-:Y:S02]  /*6c30*/  VIADD R21, R9, 0xd ;  /* 0x0000000d09157836 */ /* 0x000fe40000000000 */
[----:B------:R-:W5:Y:S02]  /*6c40*/  LDG.E R14, desc[UR6][R14.64] ;  /* 0x000000060e0e7981 */ /* 0x000f64000c1e1900 */
[----:B------:R-:W-:-:S06]  /*6c50*/  IMAD.WIDE.U32 R18, R21, 0x4, R12 ;  /* 0x0000000415127825 */ /* 0x000fcc00078e000c */
[----:B------:R-:W5:Y:S01]  /*6c60*/  LDG.E R18, desc[UR6][R18.64] ;  /* 0x0000000612127981 */ /* 0x000f62000c1e1900 */
[----:B------:R-:W-:Y:S01]  /*6c70*/  VIADD R21, R9, 0xe ;  /* 0x0000000e09157836 */ /* 0x000fe20000000000 */
[----:B------:R-:W-:-:S03]  /*6c80*/  ISETP.NE.AND P0, PT, R20, RZ, PT ;  /* 0x000000ff1400720c */ /* 0x000fc60003f05270 */
[----:B------:R-:W-:-:S06]  /*6c90*/  IMAD.WIDE.U32 R20, R21, 0x4, R12 ;  /* 0x0000000415147825 */ /* 0x000fcc00078e000c */
[----:B------:R-:W5:Y:S01]  /*6ca0*/  LDG.E R20, desc[UR6][R20.64] ;  /* 0x0000000614147981 */ /* 0x000f62000c1e1900 */
[----:B------:R-:W-:-:S04]  /*6cb0*/  SEL R8, R8, RZ, P1 ;  /* 0x000000ff08087207 */ /* 0x000fc80000800000 */
[----:B------:R-:W-:-:S04]  /*6cc0*/  SEL R8, R8, RZ, P2 ;  /* 0x000000ff08087207 */ /* 0x000fc80001000000 */
[----:B------:R-:W-:-:S04]  /*6cd0*/  SEL R8, R8, RZ, P3 ;  /* 0x000000ff08087207 */ /* 0x000fc80001800000 */
[----:B------:R-:W-:Y:S02]  /*6ce0*/  SEL R8, R8, RZ, P4 ;  /* 0x000000ff08087207 */ /* 0x000fe40002000000 */
[----:B------:R-:W-:Y:S02]  /*6cf0*/  ISETP.NE.AND P1, PT, R22, RZ, PT ;  /* 0x000000ff1600720c */ /* 0x000fe40003f25270 */
[----:B------:R-:W-:Y:S02]  /*6d00*/  SEL R8, R8, RZ, P0 ;  /* 0x000000ff08087207 */ /* 0x000fe40000000000 */
[----:B------:R-:W-:Y:S02]  /*6d10*/  ISETP.NE.AND P0, PT, R23, RZ, PT ;  /* 0x000000ff1700720c */ /* 0x000fe40003f05270 */
[----:B------:R-:W-:Y:S02]  /*6d20*/  SEL R8, R8, RZ, P1 ;  /* 0x000000ff08087207 */ /* 0x000fe40000800000 */
[----:B------:R-:W-:-:S02]  /*6d30*/  ISETP.NE.AND P1, PT, R27, RZ, PT ;  /* 0x000000ff1b00720c */ /* 0x000fc40003f25270 */
[----:B------:R-:W-:Y:S02]  /*6d40*/  SEL R8, R8, RZ, P0 ;  /* 0x000000ff08087207 */ /* 0x000fe40000000000 */
[----:B------:R-:W-:Y:S02]  /*6d50*/  ISETP.NE.AND P0, PT, R26, RZ, PT ;  /* 0x000000ff1a00720c */ /* 0x000fe40003f05270 */
[----:B------:R-:W-:-:S04]  /*6d60*/  SEL R8, R8, RZ, P1 ;  /* 0x000000ff08087207 */ /* 0x000fc80000800000 */
[----:B------:R-:W-:Y:S02]  /*6d70*/  SEL R8, R8, RZ, P0 ;  /* 0x000000ff08087207 */ /* 0x000fe40000000000 */
[----:B------:R-:W-:Y:S01]  /*6d80*/  IADD3 R11, PT, PT, R11, 0x10, RZ ;  /* 0x000000100b0b7810 */ /* 0x000fe20007ffe0ff */
[----:B------:R-:W-:Y:S02]  /*6d90*/  VIADD R10, R10, 0x10 ;  /* 0x000000100a0a7836 */ /* 0x000fe40000000000 */
[----:B------:R-:W-:Y:S01]  /*6da0*/  VIADD R9, R9, 0x10 ;  /* 0x0000001009097836 */ /* 0x000fe20000000000 */
[----:B--2---:R-:W-:-:S04]  /*6db0*/  ISETP.NE.AND P1, PT, R25, RZ, PT ;  /* 0x000000ff1900720c */ /* 0x004fc80003f25270 */
[----:B------:R-:W-:Y:S02]  /*6dc0*/  SEL R8, R8, RZ, P1 ;  /* 0x000000ff08087207 */ /* 0x000fe40000800000 */
[----:B---3--:R-:W-:-:S04]  /*6dd0*/  ISETP.NE.AND P0, PT, R24, RZ, PT ;  /* 0x000000ff1800720c */ /* 0x008fc80003f05270 */
[----:B------:R-:W-:Y:S02]  /*6de0*/  SEL R8, R8, RZ, P0 ;  /* 0x000000ff08087207 */ /* 0x000fe40000000000 */
[----:B----4-:R-:W-:-:S04]  /*6df0*/  ISETP.NE.AND P1, PT, R28, RZ, PT ;  /* 0x000000ff1c00720c */ /* 0x010fc80003f25270 */
[----:B------:R-:W-:Y:S02]  /*6e00*/  SEL R8, R8, RZ, P1 ;  /* 0x000000ff08087207 */ /* 0x000fe40000800000 */
[----:B-----5:R-:W-:Y:S02]  /*6e10*/  ISETP.NE.AND P1, PT, R16, RZ, PT ;  /* 0x000000ff1000720c */ /* 0x020fe40003f25270 */
[----:B------:R-:W-:-:S04]  /*6e20*/  ISETP.NE.AND P0, PT, R14, RZ, PT ;  /* 0x000000ff0e00720c */ /* 0x000fc80003f05270 */
[----:B------:R-:W-:Y:S02]  /*6e30*/  SEL R8, R8, RZ, P0 ;  /* 0x000000ff08087207 */ /* 0x000fe40000000000 */
[----:B------:R-:W-:Y:S02]  /*6e40*/  ISETP.NE.AND P0, PT, R18, RZ, PT ;  /* 0x000000ff1200720c */ /* 0x000fe40003f05270 */
[----:B------:R-:W-:-:S04]  /*6e50*/  SEL R8, R8, RZ, P1 ;  /* 0x000000ff08087207 */ /* 0x000fc80000800000 */
[----:B------:R-:W-:Y:S02]  /*6e60*/  SEL R8, R8, RZ, P0 ;  /* 0x000000ff08087207 */ /* 0x000fe40000000000 */
[----:B------:R-:W-:Y:S02]  /*6e70*/  ISETP.NE.AND P0, PT, R11, RZ, PT ;  /* 0x000000ff0b00720c */ /* 0x000fe40003f05270 */
[----:B------:R-:W-:-:S04]  /*6e80*/  ISETP.NE.AND P1, PT, R20, RZ, PT ;  /* 0x000000ff1400720c */ /* 0x000fc80003f25270 */
[----:B------:R-:W-:-:S07]  /*6e90*/  SEL R8, R8, RZ, P1 ;  /* 0x000000ff08087207 */ /* 0x000fce0000800000 */
[----:B------:R-:W-:Y:S05]  /*6ea0*/  @P0 BRA `(.L_x_71) ;  /* 0xfffffff800b00947 */ /* 0x000fea000383ffff */
[----:B------:R-:W-:Y:S05]  /*6eb0*/  BSYNC.RECONVERGENT B5 ;  /* 0x0000000000057941 */ /* 0x000fea0003800200 */
.L_x_70:
[----:B------:R-:W-:-:S07]  /*6ec0*/  IADD3 R10, PT, PT, R10, -0x7, RZ ;  /* 0xfffffff90a0a7810 */ /* 0x000fce0007ffe0ff */
.L_x_69:
[----:B------:R-:W-:Y:S05]  /*6ed0*/  BSYNC.RECONVERGENT B4 ;  /* 0x0000000000047941 */ /* 0x000fea0003800200 */
.L_x_68:
[----:B------:R-:W-:Y:S01]  /*6ee0*/  IMAD.IADD R11, R7, 0x1, -R4 ;  /* 0x00000001070b7824 */ /* 0x000fe200078e0a04 */
[----:B------:R-:W-:Y:S03]  /*6ef0*/  BSSY.RECONVERGENT B4, `(.L_x_72) ;  /* 0x0000065000047945 */ /* 0x000fe60003800200 */
[----:B------:R-:W-:-:S05]  /*6f00*/  VIADD R24, R11, 0x1 ;  /* 0x000000010b187836 */ /* 0x000fca0000000000 */
[----:B------:R-:W-:-:S13]  /*6f10*/  LOP3.LUT P0, R9, R24, 0xf, RZ, 0xc0, !PT ;  /* 0x0000000f18097812 */ /* 0x000fda000780c0ff */
[----:B------:R-:W-:Y:S05]  /*6f20*/  @!P0 BRA `(.L_x_73) ;  /* 0x0000000400848947 */ /* 0x000fea0003800000 */
[----:B------:R-:W-:Y:S01]  /*6f30*/  ISETP.GE.U32.AND P1, PT, R9, 0x8, PT ;  /* 0x000000080900780c */ /* 0x000fe20003f26070 */
[----:B------:R-:W-:Y:S01]  /*6f40*/  BSSY.RECONVERGENT B5, `(.L_x_74) ;  /* 0x000002d000057945 */ /* 0x000fe20003800200 */
[----:B------:R-:W-:-:S11]  /*6f50*/  LOP3.LUT P0, R9, R24, 0x7, RZ, 0xc0, !PT ;  /* 0x0000000718097812 */ /* 0x000fd6000780c0ff */
[----:B------:R-:W-:Y:S05]  /*6f60*/  @!P1 BRA `(.L_x_75) ;  /* 0x0000000000a89947 */ /* 0x000fea0003800000 */
[----:B------:R-:W0:Y:S01]  /*6f70*/  LDC.64 R12, c[0x0][0x388] ;  /* 0x0000e200ff0c7b82 */ /* 0x000e220000000a00 */
[----:B------:R-:W-:-:S04]  /*6f80*/  IMAD R27, R5, 0x18, R10 ;  /* 0x00000018051b7824 */ /* 0x000fc800078e020a */
[C---:B------:R-:W-:Y:S01]  /*6f90*/  VIADD R19, R27.reuse, 0x2 ;  /* 0x000000021b137836 */ /* 0x040fe20000000000 */
[C---:B------:R-:W-:Y:S01]  /*6fa0*/  IADD3 R23, PT, PT, R27.reuse, 0x1, RZ ;  /* 0x000000011b177810 */ /* 0x040fe20007ffe0ff */
[C---:B------:R-:W-:Y:S01]  /*6fb0*/  VIADD R15, R27.reuse, 0x3 ;  /* 0x000000031b0f7836 */ /* 0x040fe20000000000 */
[C---:B------:R-:W-:Y:S01]  /*6fc0*/  IADD3 R17, PT, PT, R27.reuse, 0x4, RZ ;  /* 0x000000041b117810 */ /* 0x040fe20007ffe0ff */
[C---:B------:R-:W-:Y:S02]  /*6fd0*/  VIADD R28, R27.reuse, 0x5 ;  /* 0x000000051b1c7836 */ /* 0x040fe40000000000 */
[----:B0-----:R-:W-:-:S04]  /*6fe0*/  IMAD.WIDE.U32 R20, R27, 0x4, R12 ;  /* 0x000000041b147825 */ /* 0x001fc800078e000c */
[--C-:B------:R-:W-:Y:S01]  /*6ff0*/  IMAD.WIDE.U32 R22, R23, 0x4, R12.reuse ;  /* 0x0000000417167825 */ /* 0x100fe200078e000c */
[----:B------:R-:W2:Y:S03]  /*7000*/  LDG.E R25, desc[UR6][R20.64] ;  /* 0x0000000614197981 */ /* 0x000ea6000c1e1900 */
[--C-:B------:R-:W-:Y:S01]  /*7010*/  IMAD.WIDE.U32 R18, R19, 0x4, R12.reuse ;  /* 0x0000000413127825 */ /* 0x100fe200078e000c */
[----:B------:R0:W3:Y:S03]  /*7020*/  LDG.E R26, desc[UR6][R22.64] ;  /* 0x00000006161a7981 */ /* 0x0000e6000c1e1900 */
[--C-:B------:R-:W-:Y:S02]  /*7030*/  IMAD.WIDE.U32 R14, R15, 0x4, R12.reuse ;  /* 0x000000040f0e7825 */ /* 0x100fe400078e000c */
[----:B------:R-:W4:Y:S02]  /*7040*/  LDG.E R18, desc[UR6][R18.64] ;  /* 0x0000000612127981 */ /* 0x000f24000c1e1900 */
[----:B------:R-:W-:-:S02]  /*7050*/  IMAD.WIDE.U32 R16, R17, 0x4, R12 ;  /* 0x0000000411107825 */ /* 0x000fc400078e000c */
[----:B------:R-:W5:Y:S02]  /*7060*/  LDG.E R14, desc[UR6][R14.64] ;  /* 0x000000060e0e7981 */ /* 0x000f64000c1e1900 */
[C---:B0-----:R-:W-:Y:S02]  /*7070*/  VIADD R23, R27.reuse, 0x6 ;  /* 0x000000061b177836 */ /* 0x041fe40000000000 */
[--C-:B------:R-:W-:Y:S01]  /*7080*/  IMAD.WIDE.U32 R20, R28, 0x4, R12.reuse ;  /* 0x000000041c147825 */ /* 0x100fe200078e000c */
[----:B------:R-:W5:Y:S01]  /*7090*/  LDG.E R16, desc[UR6][R16.64] ;  /* 0x0000000610107981 */ /* 0x000f62000c1e1900 */
[----:B------:R-:W-:Y:S02]  /*70a0*/  IADD3 R27, PT, PT, R27, 0x7, RZ ;  /* 0x000000071b1b7810 */ /* 0x000fe40007ffe0ff */
[--C-:B------:R-:W-:Y:S02]  /*70b0*/  IMAD.WIDE.U32 R22, R23, 0x4, R12.reuse ;  /* 0x0000000417167825 */ /* 0x100fe400078e000c */
[----:B------:R-:W5:Y:S02]  /*70c0*/  LDG.E R20, desc[UR6][R20.64] ;  /* 0x0000000614147981 */ /* 0x000f64000c1e1900 */
[----:B------:R-:W-:-:S02]  /*70d0*/  IMAD.WIDE.U32 R12, R27, 0x4, R12 ;  /* 0x000000041b0c7825 */ /* 0x000fc400078e000c */
[----:B------:R-:W5:Y:S04]  /*70e0*/  LDG.E R22, desc[UR6][R22.64] ;  /* 0x0000000616167981 */ /* 0x000f68000c1e1900 */
[----:B------:R-:W5:Y:S01]  /*70f0*/  LDG.E R12, desc[UR6][R12.64] ;  /* 0x000000060c0c7981 */ /* 0x000f62000c1e1900 */
[----:B------:R-:W-:Y:S01]  /*7100*/  VIADD R10, R10, 0x8 ;  /* 0x000000080a0a7836 */ /* 0x000fe20000000000 */
[----:B--2---:R-:W-:Y:S02]  /*7110*/  ISETP.NE.AND P1, PT, R25, RZ, PT ;  /* 0x000000ff1900720c */ /* 0x004fe40003f25270 */
[----:B---3--:R-:W-:Y:S02]  /*7120*/  ISETP.NE.AND P2, PT, R26, RZ, PT ;  /* 0x000000ff1a00720c */ /* 0x008fe40003f45270 */
[----:B------:R-:W-:-:S02]  /*7130*/  SEL R8, R8, RZ, P1 ;  /* 0x000000ff08087207 */ /* 0x000fc40000800000 */
[----:B----4-:R-:W-:Y:S02]  /*7140*/  ISETP.NE.AND P1, PT, R18, RZ, PT ;  /* 0x000000ff1200720c */ /* 0x010fe40003f25270 */
[----:B------:R-:W-:Y:S02]  /*7150*/  SEL R8, R8, RZ, P2 ;  /* 0x000000ff08087207 */ /* 0x000fe40001000000 */
[----:B-----5:R-:W-:Y:S02]  /*7160*/  ISETP.NE.AND P2, PT, R14, RZ, PT ;  /* 0x000000ff0e00720c */ /* 0x020fe40003f45270 */
[----:B------:R-:W-:Y:S02]  /*7170*/  SEL R8, R8, RZ, P1 ;  /* 0x000000ff08087207 */ /* 0x000fe40000800000 */
[----:B------:R-:W-:Y:S02]  /*7180*/  ISETP.NE.AND P1, PT, R16, RZ, PT ;  /* 0x000000ff1000720c */ /* 0x000fe40003f25270 */
[----:B------:R-:W-:-:S02]  /*7190*/  SEL R8, R8, RZ, P2 ;  /* 0x000000ff08087207 */ /* 0x000fc40001000000 */
[----:B------:R-:W-:Y:S02]  /*71a0*/  ISETP.NE.AND P2, PT, R20, RZ, PT ;  /* 0x000000ff1400720c */ /* 0x000fe40003f45270 */
[----:B------:R-:W-:Y:S02]  /*71b0*/  SEL R8, R8, RZ, P1 ;  /* 0x000000ff08087207 */ /* 0x000fe40000800000 */
[----:B------:R-:W-:Y:S02]  /*71c0*/  ISETP.NE.AND P1, PT, R22, RZ, PT ;  /* 0x000000ff1600720c */ /* 0x000fe40003f25270 */
[----:B------:R-:W-:Y:S02]  /*71d0*/  SEL R8, R8, RZ, P2 ;  /* 0x000000ff08087207 */ /* 0x000fe40001000000 */
[----:B------:R-:W-:Y:S02]  /*71e0*/  ISETP.NE.AND P2, PT, R12, RZ, PT ;  /* 0x000000ff0c00720c */ /* 0x000fe40003f45270 */
[----:B------:R-:W-:-:S04]  /*71f0*/  SEL R8, R8, RZ, P1 ;  /* 0x000000ff08087207 */ /* 0x000fc80000800000 */
[----:B------:R-:W-:-:S07]  /*7200*/  SEL R8, R8, RZ, P2 ;  /* 0x000000ff08087207 */ /* 0x000fce0001000000 */
.L_x_75:
[----:B------:R-:W-:Y:S05]  /*7210*/  BSYNC.RECONVERGENT B5 ;  /* 0x0000000000057941 */ /* 0x000fea0003800200 */
.L_x_74:
[----:B------:R-:W-:Y:S05]  /*7220*/  @!P0 BRA `(.L_x_73) ;  /* 0x0000000000c48947 */ /* 0x000fea0003800000 */
[----:B------:R-:W-:Y:S01]  /*7230*/  ISETP.GE.U32.AND P1, PT, R9, 0x4, PT ;  /* 0x000000040900780c */ /* 0x000fe20003f26070 */
[----:B------:R-:W-:Y:S01]  /*7240*/  BSSY.RECONVERGENT B5, `(.L_x_76) ;  /* 0x000001a000057945 */ /* 0x000fe20003800200 */
[----:B------:R-:W-:-:S04]  /*7250*/  LOP3.LUT R20, R24, 0x3, RZ, 0xc0, !PT ;  /* 0x0000000318147812 */ /* 0x000fc800078ec0ff */
[----:B------:R-:W-:-:S07]  /*7260*/  ISETP.NE.AND P0, PT, R20, RZ, PT ;  /* 0x000000ff1400720c */ /* 0x000fce0003f05270 */
[----:B------:R-:W-:Y:S06]  /*7270*/  @!P1 BRA `(.L_x_77) ;  /* 0x0000000000589947 */ /* 0x000fec0003800000 */
[----:B------:R-:W0:Y:S01]  /*7280*/  LDC.64 R16, c[0x0][0x388] ;  /* 0x0000e200ff107b82 */ /* 0x000e220000000a00 */
[----:B------:R-:W-:-:S04]  /*7290*/  IMAD R9, R5, 0x18, R10 ;  /* 0x0000001805097824 */ /* 0x000fc800078e020a */
[C---:B------:R-:W-:Y:S01]  /*72a0*/  VIADD R13, R9.reuse, 0x1 ;  /* 0x00000001090d7836 */ /* 0x040fe20000000000 */
[C---:B------:R-:W-:Y:S01]  /*72b0*/  IADD3 R15, PT, PT, R9.reuse, 0x2, RZ ;  /* 0x00000002090f7810 */ /* 0x040fe20007ffe0ff */
[----:B0-----:R-:W-:-:S04]  /*72c0*/  IMAD.WIDE.U32 R18, R9, 0x4, R16 ;  /* 0x0000000409127825 */ /* 0x001fc800078e0010 */
[--C-:B------:R-:W-:Y:S02]  /*72d0*/  IMAD.WIDE.U32 R12, R13, 0x4, R16.reuse ;  /* 0x000000040d0c7825 */ /* 0x100fe400078e0010 */
[----:B------:R-:W2:Y:S02]  /*72e0*/  LDG.E R18, desc[UR6][R18.64] ;  /* 0x0000000612127981 */ /* 0x000ea4000c1e1900 */
[----:B------:R-:W-:Y:S02]  /*72f0*/  VIADD R9, R9, 0x3 ;  /* 0x0000000309097836 */ /* 0x000fe40000000000 */
[--C-:B------:R-:W-:Y:S01]  /*7300*/  IMAD.WIDE.U32 R14, R15, 0x4, R16.reuse ;  /* 0x000000040f0e7825 */ /* 0x100fe200078e0010 */
[----:B------:R-:W3:Y:S03]  /*7310*/  LDG.E R12, desc[UR6][R12.64] ;  /* 0x000000060c0c7981 */ /* 0x000ee6000c1e1900 */
[----:B------:R-:W-:-:S02]  /*7320*/  IMAD.WIDE.U32 R16, R9, 0x4, R16 ;  /* 0x0000000409107825 */ /* 0x000fc400078e0010 */
[----:B------:R-:W4:Y:S04]  /*7330*/  LDG.E R14, desc[UR6][R14.64] ;  /* 0x000000060e0e7981 */ /* 0x000f28000c1e1900 */
[----:B------:R-:W5:Y:S01]  /*7340*/  LDG.E R16, desc[UR6][R16.64] ;  /* 0x0000000610107981 */ /* 0x000f62000c1e1900 */
[----:B------:R-:W-:Y:S01]  /*7350*/  VIADD R10, R10, 0x4 ;  /* 0x000000040a0a7836 */ /* 0x000fe20000000000 */
[----:B--2---:R-:W-:-:S04]  /*7360*/  ISETP.NE.AND P1, PT, R18, RZ, PT ;  /* 0x000000ff1200720c */ /* 0x004fc80003f25270 */
[----:B------:R-:W-:Y:S02]  /*7370*/  SEL R8, R8, RZ, P1 ;  /* 0x000000ff08087207 */ /* 0x000fe40000800000 */
[----:B---3--:R-:W-:Y:S02]  /*7380*/  ISETP.NE.AND P2, PT, R12, RZ, PT ;  /* 0x000000ff0c00720c */ /* 0x008fe40003f45270 */
[----:B----4-:R-:W-:Y:S02]  /*7390*/  ISETP.NE.AND P1, PT, R14, RZ, PT ;  /* 0x000000ff0e00720c */ /* 0x010fe40003f25270 */
[----:B------:R-:W-:Y:S02]  /*73a0*/  SEL R8, R8, RZ, P2 ;  /* 0x000000ff08087207 */ /* 0x000fe40001000000 */
[----:B-----5:R-:W-:Y:S02]  /*73b0*/  ISETP.NE.AND P2, PT, R16, RZ, PT ;  /* 0x000000ff1000720c */ /* 0x020fe40003f45270 */
[----:B------:R-:W-:-:S04]  /*73c0*/  SEL R8, R8, RZ, P1 ;  /* 0x000000ff08087207 */ /* 0x000fc80000800000 */
[----:B------:R-:W-:-:S07]  /*73d0*/  SEL R8, R8, RZ, P2 ;  /* 0x000000ff08087207 */ /* 0x000fce0001000000 */
.L_x_77:
[----:B------:R-:W-:Y:S05]  /*73e0*/  BSYNC.RECONVERGENT B5 ;  /* 0x0000000000057941 */ /* 0x000fea0003800200 */
.L_x_76:
[----:B------:R-:W-:Y:S05]  /*73f0*/  @!P0 BRA `(.L_x_73) ;  /* 0x0000000000508947 */ /* 0x000fea0003800000 */
[----:B------:R-:W0:Y:S01]  /*7400*/  LDC.64 R12, c[0x0][0x388] ;  /* 0x0000e200ff0c7b82 */ /* 0x000e220000000a00 */
[----:B------:R-:W-:-:S04]  /*7410*/  IMAD R9, R5, 0x18, R10 ;  /* 0x0000001805097824 */ /* 0x000fc800078e020a */
[----:B0-----:R-:W-:-:S06]  /*7420*/  IMAD.WIDE.U32 R14, R9, 0x4, R12 ;  /* 0x00000004090e7825 */ /* 0x001fcc00078e000c */
[----:B------:R-:W2:Y:S01]  /*7430*/  LDG.E R14, desc[UR6][R14.64] ;  /* 0x000000060e0e7981 */ /* 0x000ea2000c1e1900 */
[----:B------:R-:W-:Y:S02]  /*7440*/  ISETP.NE.AND P1, PT, R20, 0x1, PT ;  /* 0x000000011400780c */ /* 0x000fe40003f25270 */
[----:B--2---:R-:W-:-:S04]  /*7450*/  ISETP.NE.AND P0, PT, R14, RZ, PT ;  /* 0x000000ff0e00720c */ /* 0x004fc80003f05270 */
[----:B------:R-:W-:-:S07]  /*7460*/  SEL R8, R8, RZ, P0 ;  /* 0x000000ff08087207 */ /* 0x000fce0000000000 */
[----:B------:R-:W-:Y:S05]  /*7470*/  @!P1 BRA `(.L_x_73) ;  /* 0x0000000000309947 */ /* 0x000fea0003800000 */
[----:B------:R-:W-:Y:S02]  /*7480*/  ISETP.NE.AND P1, PT, R20, 0x2, PT ;  /* 0x000000021400780c */ /* 0x000fe40003f25270 */
[----:B------:R-:W-:-:S05]  /*7490*/  IADD3 R15, PT, PT, R9, 0x1, RZ ;  /* 0x00000001090f7810 */ /* 0x000fca0007ffe0ff */
[----:B------:R-:W-:-:S06]  /*74a0*/  IMAD.WIDE.U32 R14, R15, 0x4, R12 ;  /* 0x000000040f0e7825 */ /* 0x000fcc00078e000c */
[----:B------:R-:W-:Y:S01]  /*74b0*/  @P1 VIADD R9, R9, 0x2 ;  /* 0x0000000209091836 */ /* 0x000fe20000000000 */
[----:B------:R-:W2:Y:S03]  /*74c0*/  LDG.E R14, desc[UR6][R14.64] ;  /* 0x000000060e0e7981 */ /* 0x000ea6000c1e1900 */
[----:B------:R-:W-:-:S06]  /*74d0*/  @P1 IMAD.WIDE.U32 R12, R9, 0x4, R12 ;  /* 0x00000004090c1825 */ /* 0x000fcc00078e000c */
[----:B------:R-:W3:Y:S01]  /*74e0*/  @P1 LDG.E R12, desc[UR6][R12.64] ;  /* 0x000000060c0c1981 */ /* 0x000ee2000c1e1900 */
[----:B--2---:R-:W-:-:S04]  /*74f0*/  ISETP.NE.AND P0, PT, R14, RZ, PT ;  /* 0x000000ff0e00720c */ /* 0x004fc80003f05270 */
[----:B------:R-:W-:Y:S02]  /*7500*/  SEL R8, R8, RZ, P0 ;  /* 0x000000ff08087207 */ /* 0x000fe40000000000 */
[----:B---3--:R-:W-:-:S04]  /*7510*/  @P1 ISETP.NE.AND P0, PT, R12, RZ, PT ;  /* 0x000000ff0c00120c */ /* 0x008fc80003f05270 */
[----:B------:R-:W-:-:S04]  /*7520*/  @P1 SEL R9, R8, RZ, P0 ;  /* 0x000000ff08091207 */ /* 0x000fc80000000000 */
[----:B------:R-:W-:-:S07]  /*7530*/  @P1 PRMT R8, R9, 0x7610, R8 ;  /* 0x0000761009081816 */ /* 0x000fce0000000008 */
.L_x_73:
[----:B------:R-:W-:Y:S05]  /*7540*/  BSYNC.RECONVERGENT B4 ;  /* 0x0000000000047941 */ /* 0x000fea0003800200 */
.L_x_72:
[----:B------:R-:W-:-:S13]  /*7550*/  LOP3.LUT P0, RZ, R8, 0xff, RZ, 0xc0, !PT ;  /* 0x000000ff08ff7812 */ /* 0x000fda000780c0ff */
[----:B------:R-:W-:Y:S05]  /*7560*/  @!P0 BREAK.RELIABLE B0 ;  /* 0x0000000000008942 */ /* 0x000fea0003800100 */
[----:B------:R-:W-:Y:S05]  /*7570*/  @!P0 BRA `(.L_x_78) ;  /* 0x0000000000c08947 */ /* 0x000fea0003800000 */
[----:B------:R-:W-:Y:S01]  /*7580*/  LOP3.LUT P0, R24, R24, 0x3, RZ, 0xc0, !PT ;  /* 0x0000000318187812 */ /* 0x000fe2000780c0ff */
[----:B------:R-:W-:-:S12]  /*7590*/  BSSY.RECONVERGENT B4, `(.L_x_79) ;  /* 0x0000014000047945 */ /* 0x000fd80003800200 */
[----:B------:R-:W-:Y:S05]  /*75a0*/  @!P0 BRA `(.L_x_80) ;  /* 0x0000000000488947 */ /* 0x000fea0003800000 */
[----:B------:R-:W0:Y:S01]  /*75b0*/  LDC.64 R8, c[0x0][0x388] ;  /* 0x0000e200ff087b82 */ /* 0x000e220000000a00 */
[----:B------:R-:W-:Y:S01]  /*75c0*/  ISETP.NE.AND P0, PT, R24, 0x1, PT ;  /* 0x000000011800780c */ /* 0x000fe20003f05270 */
[----:B------:R-:W-:Y:S02]  /*75d0*/  IMAD R17, R5, 0x18, R6 ;  /* 0x0000001805117824 */ /* 0x000fe400078e0206 */
[----:B------:R-:W-:Y:S01]  /*75e0*/  IMAD.MOV.U32 R15, RZ, RZ, -0x1 ;  /* 0xffffffffff0f7424 */ /* 0x000fe200078e00ff */
[----:B------:R-:W-:Y:S01]  /*75f0*/  MOV R6, R4 ;  /* 0x0000000400067202 */ /* 0x000fe20000000f00 */
[----:B0-----:R-:W-:-:S05]  /*7600*/  IMAD.WIDE.U32 R12, R17, 0x4, R8 ;  /* 0x00000004110c7825 */ /* 0x001fca00078e0008 */
[----:B------:R0:W5:Y:S03]  /*7610*/  ATOMG.E.ADD.STRONG.GPU PT, RZ, desc[UR6][R12.64], R15 ;  /* 0x8000000f0cff79a8 */ /* 0x00016600081ef106 */
[----:B------:R-:W-:Y:S05]  /*7620*/  @!P0 BRA `(.L_x_80) ;  /* 0x0000000000288947 */ /* 0x000fea0003800000 */
[----:B------:R-:W-:Y:S01]  /*7630*/  ISETP.NE.AND P0, PT, R24, 0x2, PT ;  /* 0x000000021800780c */ /* 0x000fe20003f05270 */
[----:B0-----:R-:W-:-:S04]  /*7640*/  IMAD R13, R5, 0x18, R4 ;  /* 0x00000018050d7824 */ /* 0x001fc800078e0204 */
[----:B------:R-:W-:-:S05]  /*7650*/  IMAD.WIDE.U32 R12, R13, 0x4, R8 ;  /* 0x000000040d0c7825 */ /* 0x000fca00078e0008 */
[----:B------:R1:W5:Y:S01]  /*7660*/  ATOMG.E.ADD.STRONG.GPU PT, RZ, desc[UR6][R12.64], R15 ;  /* 0x8000000f0cff79a8 */ /* 0x00036200081ef106 */
[----:B------:R-:W-:Y:S02]  /*7670*/  VIADD R6, R4, 0x1 ;  /* 0x0000000104067836 */ /* 0x000fe40000000000 */
[----:B------:R-:W-:Y:S05]  /*7680*/  @!P0 BRA `(.L_x_80) ;  /* 0x0000000000108947 */ /* 0x000fea0003800000 */
[----:B-1----:R-:W-:-:S04]  /*7690*/  VIADD R13, R17, 0x2 ;  /* 0x00000002110d7836 */ /* 0x002fc80000000000 */
[----:B------:R-:W-:-:S05]  /*76a0*/  IMAD.WIDE.U32 R8, R13, 0x4, R8 ;  /* 0x000000040d087825 */ /* 0x000fca00078e0008 */
[----:B------:R2:W5:Y:S01]  /*76b0*/  ATOMG.E.ADD.STRONG.GPU PT, RZ, desc[UR6][R8.64], R15 ;  /* 0x8000000f08ff79a8 */ /* 0x00056200081ef106 */
[----:B------:R-:W-:-:S07]  /*76c0*/  IADD3 R6, PT, PT, R4, 0x2, RZ ;  /* 0x0000000204067810 */ /* 0x000fce0007ffe0ff */
.L_x_80:
[----:B------:R-:W-:Y:S05]  /*76d0*/  BSYNC.RECONVERGENT B4 ;  /* 0x0000000000047941 */ /* 0x000fea0003800200 */
.L_x_79:
[----:B------:R-:W-:Y:S01]  /*76e0*/  ISETP.GE.U32.AND P0, PT, R11, 0x3, PT ;  /* 0x000000030b00780c */ /* 0x000fe20003f06070 */
[----:B------:R-:W-:-:S12]  /*76f0*/  BSSY.RECONVERGENT B4, `(.L_x_67) ;  /* 0x0000013000047945 */ /* 0x000fd80003800200 */
[----:B------:R-:W-:Y:S05]  /*7700*/  @!P0 BRA `(.L_x_81) ;  /* 0x0000000000448947 */ /* 0x000fea0003800000 */
[----:B--2---:R-:W2:Y:S01]  /*7710*/  LDC.64 R8, c[0x0][0x388] ;  /* 0x0000e200ff087b82 */ /* 0x004ea20000000a00 */
[----:B------:R-:W-:-:S07]  /*7720*/  IMAD.MOV.U32 R19, RZ, RZ, -0x1 ;  /* 0xffffffffff137424 */ /* 0x000fce00078e00ff */
.L_x_82:
[----:B---3--:R-:W-:Y:S02]  /*7730*/  IMAD R11, R5, 0x18, R6 ;  /* 0x00000018050b7824 */ /* 0x008fe400078e0206 */
[----:B------:R-:W-:Y:S02]  /*7740*/  VIADD R6, R6, 0x4 ;  /* 0x0000000406067836 */ /* 0x000fe40000000000 */
[C---:B01----:R-:W-:Y:S01]  /*7750*/  VIADD R13, R11.reuse, 0x1 ;  /* 0x000000010b0d7836 */ /* 0x043fe20000000000 */
[C---:B------:R-:W-:Y:S01]  /*7760*/  IADD3 R15, PT, PT, R11.reuse, 0x2, RZ ;  /* 0x000000020b0f7810 */ /* 0x040fe20007ffe0ff */
[C---:B------:R-:W-:Y:S01]  /*7770*/  VIADD R17, R11.reuse, 0x3 ;  /* 0x000000030b117836 */ /* 0x040fe20000000000 */
[----:B------:R-:W-:Y:S01]  /*7780*/  ISETP.NE.AND P0, PT, R6, R7, PT ;  /* 0x000000070600720c */ /* 0x000fe20003f05270 */
[----:B--2---:R-:W-:-:S04]  /*7790*/  IMAD.WIDE.U32 R10, R11, 0x4, R8 ;  /* 0x000000040b0a7825 */ /* 0x004fc800078e0008 */
[--C-:B------:R-:W-:Y:S01]  /*77a0*/  IMAD.WIDE.U32 R12, R13, 0x4, R8.reuse ;  /* 0x000000040d0c7825 */ /* 0x100fe200078e0008 */
[----:B-----5:R3:W5:Y:S03]  /*77b0*/  ATOMG.E.ADD.STRONG.GPU PT, RZ, desc[UR6][R10.64], R19 ;  /* 0x800000130aff79a8 */ /* 0x02076600081ef106 */
[--C-:B------:R-:W-:Y:S01]  /*77c0*/  IMAD.WIDE.U32 R14, R15, 0x4, R8.reuse ;  /* 0x000000040f0e7825 */ /* 0x100fe200078e0008 */
[----:B------:R3:W5:Y:S03]  /*77d0*/  ATOMG.E.ADD.STRONG.GPU PT, RZ, desc[UR6][R12.64], R19 ;  /* 0x800000130cff79a8 */ /* 0x00076600081ef106 */
[----:B------:R-:W-:Y:S01]  /*77e0*/  IMAD.WIDE.U32 R16, R17, 0x4, R8 ;  /* 0x0000000411107825 */ /* 0x000fe200078e0008 */
[----:B------:R3:W5:Y:S04]  /*77f0*/  ATOMG.E.ADD.STRONG.GPU PT, RZ, desc[UR6][R14.64], R19 ;  /* 0x800000130eff79a8 */ /* 0x00076800081ef106 */
[----:B------:R3:W5:Y:S01]  /*7800*/  ATOMG.E.ADD.STRONG.GPU PT, RZ, desc[UR6][R16.64], R19 ;  /* 0x8000001310ff79a8 */ /* 0x00076200081ef106 */
[----:B------:R-:W-:Y:S05]  /*7810*/  @P0 BRA `(.L_x_82) ;  /* 0xfffffffc00c40947 */ /* 0x000fea000383ffff */
.L_x_81:
[----:B------:R-:W-:Y:S05]  /*7820*/  BSYNC.RECONVERGENT B4 ;  /* 0x0000000000047941 */ /* 0x000fea0003800200 */
.L_x_67:
[----:B------:R-:W-:Y:S05]  /*7830*/  BSYNC.RELIABLE B0 ;  /* 0x0000000000007941 */ /* 0x000fea0003800100 */
.L_x_66:
[----:B-----5:R-:W4:Y:S01]  /*7840*/  LDC.64 R4, c[0x0][0x3c8] ;  /* 0x0000f200ff047b82 */ /* 0x020f220000000a00 */
[----:B------:R-:W-:Y:S02]  /*7850*/  HFMA2 R7, -RZ, RZ, 0, 5.9604644775390625e-08 ;  /* 0x00000001ff077431 */ /* 0x000fe400000001ff */
[----:B----4-:R-:W-:-:S05]  /*7860*/  IMAD.WIDE.U32 R4, R3, 0x4, R4 ;  /* 0x0000000403047825 */ /* 0x010fca00078e0004 */
[----:B------:R4:W5:Y:S02]  /*7870*/  ATOMG.E.ADD.STRONG.GPU PT, RZ, desc[UR6][R4.64], R7 ;  /* 0x8000000704ff79a8 */ /* 0x00096400081ef106 */
.L_x_78:
[----:B------:R-:W-:Y:S05]  /*7880*/  BSYNC.RECONVERGENT B1 ;  /* 0x0000000000017941 */ /* 0x000fea0003800200 */
.L_x_65:
[----:B------:R-:W0:Y:S01]  /*7890*/  S2UR UR5, SR_CgaCtaId ;  /* 0x00000000000579c3 */ /* 0x000e220000008800 */
[----:B------:R-:W-:Y:S01]  /*78a0*/  UMOV UR4, 0x400 ;  /* 0x0000040000047882 */ /* 0x000fe20000000000 */
[----:B------:R-:W-:Y:S01]  /*78b0*/  ISETP.GE.AND P0, PT, R29, R0, PT ;  /* 0x000000001d00720c */ /* 0x000fe20003f06270 */
[----:B------:R-:W-:-:S04]  /*78c0*/  UIADD3 UR4, UPT, UPT, UR4, 0x2000, URZ ;  /* 0x0000200004047890 */ /* 0x000fc8000fffe0ff */
[----:B0-----:R-:W-:-:S06]  /*78d0*/  ULEA UR4, UR5, UR4, 0x18 ;  /* 0x0000000405047291 */ /* 0x001fcc000f8ec0ff */
[----:B------:R-:W-:-:S06]  /*78e0*/  LEA R3, R29, UR4, 0x2 ;  /* 0x000000041d037c11 */ /* 0x000fcc000f8e10ff */
[----:B------:R-:W0:Y:S02]  /*78f0*/  LDS R3, [R3+0x4] ;  /* 0x0000040003037984 */ /* 0x000e240000000800 */
[----:B0-----:R-:W-:-:S13]  /*7900*/  ISETP.EQ.OR P0, PT, R3, 0x1, P0 ;  /* 0x000000010300780c */ /* 0x001fda0000702670 */
[----:B------:R-:W-:Y:S05]  /*7910*/  @P0 BRA `(.L_x_83) ;  /* 0x0000000000180947 */ /* 0x000fea0003800000 */
[----:B------:R-:W-:Y:S01]  /*7920*/  VIADD R29, R29, 0x1 ;  /* 0x000000011d1d7836 */ /* 0x000fe20000000000 */
[----:B------:R-:W-:Y:S06]  /*7930*/  MEMBAR.SC.GPU ;  /* 0x0000000000007992 */ /* 0x000fec0000002000 */
[----:B------:R-:W-:-:S00]  /*7940*/  ERRBAR ;  /* 0x00000000000079ab */ /* 0x000fc00000000000 */
[----:B------:R-:W-:Y:S06]  /*7950*/  CGAERRBAR ;  /* 0x00000000000075ab */ /* 0x000fec0000000000 */
[----:B------:R-:W-:Y:S01]  /*7960*/  CCTL.IVALL ;  /* 0x00000000ff00798f */ /* 0x000fe20002000000 */
[----:B------:R-:W-:Y:S05]  /*7970*/  BRA `(.L_x_84) ;  /* 0xffffffec00487947 */ /* 0x000fea000383ffff */
.L_x_83:
[----:B------:R-:W-:Y:S05]  /*7980*/  BSYNC.RECONVERGENT B2 ;  /* 0x0000000000027941 */ /* 0x000fea0003800200 */
.L_x_64:
[----:B------:R-:W-:Y:S05]  /*7990*/  BSYNC.RECONVERGENT B3 ;  /* 0x0000000000037941 */ /* 0x000fea0003800200 */
.L_x_63:
[----:B------:R-:W-:Y:S05]  /*79a0*/  WARPSYNC.ALL ;  /* 0x0000000000007948 */ /* 0x000fea0003800000 */
[----:B------:R-:W-:Y:S06]  /*79b0*/  BAR.SYNC.DEFER_BLOCKING 0x0 ;  /* 0x0000000000007b1d */ /* 0x000fec0000010000 */
[----:B------:R-:W-:Y:S05]  /*79c0*/  EXIT ;  /* 0x000000000000794d */ /* 0x000fea0003800000 */
.L_x_85:
[----:B------:R-:W-:-:S00]  /*79d0*/  BRA `(.L_x_85) ;  /* 0xfffffffc00fc7947 */ /* 0x000fc0000383ffff */
[----:B------:R-:W-:-:S00]  /*79e0*/  NOP ;  /* 0x0000000000007918 */ /* 0x000fc00000000000 */
        /* <DEDUP_REMOVED lines=9> */
.L_x_88:


//--------------------- .text._Z13init_capacityPiS_i --------------------------
	.section	.text._Z13init_capacityPiS_i,"ax",@progbits
	.align	128
        .global         _Z13init_capacityPiS_i
        .type           _Z13init_capacityPiS_i,@function
        .size           _Z13init_capacityPiS_i,(.L_x_89 - _Z13init_capacityPiS_i)
        .other          _Z13init_capacityPiS_i,@"STO_CUDA_ENTRY STV_DEFAULT"
_Z13init_capacityPiS_i:
.text._Z13init_capacityPiS_i:
[----:B------:R-:W0:Y:S01]  /*0000*/  LDC R1, c[0x0][0x37c] ;  /* 0x0000df00ff017b82 */ /* 0x000e220000000800 */
[----:B------:R-:W1:Y:S01]  /*0010*/  S2R R3, SR_TID.Y ;  /* 0x0000000000037919 */ /* 0x000e620000002200 */
[----:B------:R-:W2:Y:S06]  /*0020*/  LDCU UR5, c[0x0][0x2fc] ;  /* 0x00005f80ff0577ac */ /* 0x000eac0008000800 */
[----:B------:R-:W1:Y:S01]  /*0030*/  S2UR UR6, SR_CTAID.X ;  /* 0x00000000000679c3 */ /* 0x000e620000002500 */
[----:B0-----:R-:W-:Y:S01]  /*0040*/  VIADD R1, R1, 0xfffffff8 ;  /* 0xfffffff801017836 */ /* 0x001fe20000000000 */
[----:B------:R-:W0:Y:S01]  /*0050*/  LDCU UR7, c[0x0][0x390] ;  /* 0x00007200ff0777ac */ /* 0x000e220008000800 */
[----:B------:R-:W3:Y:S05]  /*0060*/  LDCU UR4, c[0x0][0x2f8] ;  /* 0x00005f00ff0477ac */ /* 0x000eea0008000800 */
[----:B------:R-:W1:Y:S01]  /*0070*/  LDC R0, c[0x0][0x364] ;  /* 0x0000d900ff007b82 */ /* 0x000e620000000800 */
[----:B---3--:R-:W-:-:S05]  /*0080*/  IADD3 R6, P1, PT, R1, UR4, RZ ;  /* 0x0000000401067c10 */ /* 0x008fca000ff3e0ff */
[----:B--2---:R-:W-:Y:S02]  /*0090*/  IMAD.X R7, RZ, RZ, UR5, P1 ;  /* 0x00000005ff077e24 */ /* 0x004fe400088e06ff */
[----:B-1----:R-:W-:-:S05]  /*00a0*/  IMAD R3, R0, UR6, R3 ;  /* 0x0000000600037c24 */ /* 0x002fca000f8e0203 */
[----:B0-----:R-:W-:-:S13]  /*00b0*/  ISETP.GE.U32.AND P0, PT, R3, UR7, PT ;  /* 0x0000000703007c0c */ /* 0x001fda000bf06070 */
[----:B------:R-:W-:Y:S05]  /*00c0*/  @P0 BRA `(.L_x_86) ;  /* 0x0000000000500947 */ /* 0x000fea0003800000 */
[----:B------:R-:W0:Y:S01]  /*00d0*/  LDC.64 R4, c[0x0][0x388] ;  /* 0x0000e200ff047b82 */ /* 0x000e220000000a00 */
[----:B------:R-:W1:Y:S01]  /*00e0*/  LDCU.64 UR4, c[0x0][0x358] ;  /* 0x00006b00ff0477ac */ /* 0x000e620008000a00 */
[----:B------:R-:W2:Y:S06]  /*00f0*/  S2R R0, SR_TID.X ;  /* 0x0000000000007919 */ /* 0x000eac0000002100 */
[----:B------:R-:W3:Y:S01]  /*0100*/  LDC.64 R8, c[0x0][0x380] ;  /* 0x0000e000ff087b82 */ /* 0x000ee20000000a00 */
[----:B0-----:R-:W-:-:S05]  /*0110*/  IMAD.WIDE.U32 R4, R3, 0x4, R4 ;  /* 0x0000000403047825 */ /* 0x001fca00078e0004 */
[----:B-1----:R-:W4:Y:S01]  /*0120*/  LDG.E R2, desc[UR4][R4.64] ;  /* 0x0000000404027981 */ /* 0x002f22000c1e1900 */
[----:B------:R-:W0:Y:S01]  /*0130*/  LDCU UR6, c[0x0][0x360] ;  /* 0x00006c00ff0677ac */ /* 0x000e220008000800 */
[----:B--2---:R-:W-:Y:S01]  /*0140*/  ISETP.NE.AND P0, PT, R0, RZ, PT ;  /* 0x000000ff0000720c */ /* 0x004fe20003f05270 */
[----:B0-----:R-:W-:-:S04]  /*0150*/  IMAD R11, R3, UR6, R0 ;  /* 0x00000006030b7c24 */ /* 0x001fc8000f8e0200 */
[----:B---3--:R-:W-:-:S05]  /*0160*/  IMAD.WIDE.U32 R8, R11, 0x4, R8 ;  /* 0x000000040b087825 */ /* 0x008fca00078e0008 */
[----:B----4-:R0:W-:Y:S03]  /*0170*/  STG.E desc[UR4][R8.64], R2 ;  /* 0x0000000208007986 */ /* 0x0101e6000c101904 */
[----:B------:R-:W-:Y:S05]  /*0180*/  @P0 BRA `(.L_x_86) ;  /* 0x0000000000200947 */ /* 0x000fea0003800000 */
[----:B------:R-:W-:Y:S01]  /*0190*/  MOV R0, 0x8 ;  /* 0x0000000800007802 */ /* 0x000fe20000000f00 */
[----:B------:R1:W-:Y:S01]  /*01a0*/  STL.64 [R1], R2 ;  /* 0x0000000201007387 */ /* 0x0003e20000100a00 */
[----:B------:R-:W2:Y:S02]  /*01b0*/  LDCU.64 UR4, c[0x4][URZ] ;  /* 0x01000000ff0477ac */ /* 0x000ea40008000a00 */
[----:B0-----:R1:W0:Y:S01]  /*01c0*/  LDC.64 R8, c[0x4][R0] ;  /* 0x0100000000087b82 */ /* 0x0012220000000a00 */
[----:B--2---:R-:W-:Y:S02]  /*01d0*/  MOV R4, UR4 ;  /* 0x0000000400047c02 */ /* 0x004fe40008000f00 */
[----:B-1----:R-:W-:-:S07]  /*01e0*/  MOV R5, UR5 ;  /* 0x0000000500057c02 */ /* 0x002fce0008000f00 */
[----:B------:R-:W-:-:S07]  /*01f0*/  LEPC R20, `(.L_x_86) ;  /* 0x000000001014794e */ /* 0x000fce0000000000 */
[----:B0-----:R-:W-:Y:S05]  /*0200*/  CALL.ABS.NOINC R8 ;  /* 0x0000000008007343 */ /* 0x001fea0003c00000 */
.L_x_86:
[----:B------:R-:W-:Y:S05]  /*0210*/  WARPSYNC.ALL ;  /* 0x0000000000007948 */ /* 0x000fea0003800000 */
[----:B------:R-:W-:Y:S06]  /*0220*/  BAR.SYNC.DEFER_BLOCKING 0x0 ;  /* 0x0000000000007b1d */ /* 0x000fec0000010000 */
[----:B------:R-:W-:Y:S05]  /*0230*/  EXIT ;  /* 0x000000000000794d */ /* 0x000fea0003800000 */
.L_x_87:
        /* <DEDUP_REMOVED lines=12> */
.L_x_89:


//--------------------- .nv.global.init           --------------------------
	.section	.nv.global.init,"aw",@progbits
.nv.global.init:
	.type		$str,@object
	.size		$str,(.L_0 - $str)
$str:
        /*0000*/ 	.byte	0x25, 0x64, 0x3a, 0x25, 0x64, 0x0a, 0x00
.L_0:


//--------------------- .nv.shared._Z13allot_requestPiS_S_S_S_S_S_iiS_S_ --------------------------
	.section	.nv.shared._Z13allot_requestPiS_S_S_S_S_S_iiS_S_,"aw",@nobits
	.sectionflags	@""
	.align	8
.nv.shared._Z13allot_requestPiS_S_S_S_S_S_iiS_S_:
	.zero		21520


//--------------------- .nv.shared.reserved.0     --------------------------
	.section	.nv.shared.reserved.0,"aw",@nobits
	.weak		__nv_reservedSMEM_offset_0_alias
	.size		__nv_reservedSMEM_offset_0_alias, 0, 64
	.other		__nv_reservedSMEM_offset_0_alias,@"STO_CUDA_RESERVED_SHARED STV_DEFAULT"
__nv_reservedSMEM_offset_0_alias:
	.zero		0
	.zero		64


//--------------------- .nv.constant0._Z13allot_requestPiS_S_S_S_S_S_iiS_S_ --------------------------
	.section	.nv.constant0._Z13allot_requestPiS_S_S_S_S_S_iiS_S_,"a",@progbits
	.sectionflags	@""
	.align	4
.nv.constant0._Z13allot_requestPiS_S_S_S_S_S_iiS_S_:
	.zero		976


//--------------------- .nv.constant0._Z13init_capacityPiS_i --------------------------
	.section	.nv.constant0._Z13init_capacityPiS_i,"a",@progbits
	.sectionflags	@""
	.align	4
.nv.constant0._Z13init_capacityPiS_i:
	.zero		916


//--------------------- SYMBOLS --------------------------

	.type		.nv.reservedSmem.offset0,@object
	.size		.nv.reservedSmem.offset0,0x4
	.type		.nv.reservedSmem.cap,@object
	.size		.nv.reservedSmem.cap,0x4
	.type		vprintf,@function
